// auto-generated by cutlass_sweep.gemm — config: {"arch": "sm_100", "cluster_m": 4, "cluster_n": 2, "dtype": "nvfp4", "dtype_b": "nvfp4", "layout": "nt", "stages": 0, "tile_k": 128, "tile_m": 256, "tile_n": 128}
#include "cutlass/cutlass.h"
#include "cutlass/gemm/collective/collective_builder.hpp"
#include "cutlass/gemm/device/gemm_universal_adapter.h"
#include "cutlass/gemm/kernel/gemm_universal.hpp"
#include "cutlass/epilogue/collective/collective_builder.hpp"

using ElemA = cutlass::nv_float4_t<cutlass::float_e2m1_t>;
using ElemB = cutlass::nv_float4_t<cutlass::float_e2m1_t>;
using ElemCD = cutlass::bfloat16_t;
using Acc  = float;
using TileShape    = cute::Shape<cute::_256, cute::_128, cute::_128>;
using ClusterShape = cute::Shape<cute::_4, cute::_2, cute::_1>;

using CollectiveEpilogue = typename cutlass::epilogue::collective::CollectiveBuilder<
    cutlass::arch::Sm100, cutlass::arch::OpClassTensorOp,
    TileShape, ClusterShape,
    cutlass::epilogue::collective::EpilogueTileAuto,
    Acc, Acc,
    ElemCD, cutlass::layout::RowMajor, 128 / cutlass::sizeof_bits<ElemCD>::value,
    ElemCD, cutlass::layout::RowMajor, 128 / cutlass::sizeof_bits<ElemCD>::value,
    cutlass::epilogue::collective::EpilogueScheduleAuto
  >::CollectiveOp;

using CollectiveMainloop = typename cutlass::gemm::collective::CollectiveBuilder<
    cutlass::arch::Sm100, cutlass::arch::OpClassBlockScaledTensorOp,
    ElemA, cutlass::layout::RowMajor, 32,
    ElemB, cutlass::layout::ColumnMajor, 32,
    Acc,
    TileShape, ClusterShape,
    cutlass::gemm::collective::StageCountAutoCarveout<static_cast<int>(sizeof(typename CollectiveEpilogue::SharedStorage))>,
    cutlass::gemm::collective::KernelScheduleAuto
  >::CollectiveOp;

using GemmKernel = cutlass::gemm::kernel::GemmUniversal<
    cute::Shape<int,int,int,int>,
    CollectiveMainloop,
    CollectiveEpilogue
>;
using Gemm = cutlass::gemm::device::GemmUniversalAdapter<GemmKernel>;

// Force the device kernel symbol into the cubin without needing a host main.
auto* _anchor = &cutlass::device_kernel<GemmKernel>;


// ===== COMPILED SASS (sm_100a) =====

	.target	sm_100a

	.elftype	@"ET_EXEC"


//--------------------- .note.nv.tkinfo           --------------------------
	.section	.note.nv.tkinfo,"",@"SHT_NOTE"
	.sectionflags	@"SHF_NOTE_NV_TKINFO"
	.tkinfo
        /*0018*/ 	.word	0x00000002
        /*0030*/ 	.string	""
        /*0030*/ 	.string	"ptxas"
        /*0030*/ 	.string	"Cuda compilation tools, release 13.0, V13.0.88"
        /*0030*/ 	.string	"Build cuda_13.0.r13.0/compiler.36424714_0"
        /*0030*/ 	.string	"-arch sm_100a -m 64 "



//--------------------- .note.nv.cuinfo           --------------------------
	.section	.note.nv.cuinfo,"",@"SHT_NOTE"
	.sectionflags	@"SHF_NOTE_NV_CUINFO"
        /*0018*/ 	.short	0x0002
        /*001a*/ 	.short	0x0064
        /*001c*/ 	.short	0x0082
	.zero		2


//--------------------- .nv.info                  --------------------------
	.section	.nv.info,"",@"SHT_CUDA_INFO"
	.align	4


	//----- nvinfo : EIATTR_REGCOUNT
	.align		4
        /*0000*/ 	.byte	0x04, 0x2f
        /*0002*/ 	.short	(.L_19 - .L_18)
	.align		4
.L_18:
        /*0004*/ 	.word	index@(_ZN7cutlass13device_kernelINS_4gemm6kernel13GemmUniversalIN4cute5tupleIJiiiiEEENS1_10collective13CollectiveMmaINS1_46MainloopSm100TmaUmmaWarpSpecializedBlockScaledILi13ELi2ELi2ENS5_IJNS4_1CILi4EEENSA_ILi2EEENSA_ILi1EEEEEEEENS5_IJNSA_ILi256EEENSA_ILi128EEESH_EEENS5_IJNS_12float_e2m1_tENS_13float_ue4m3_tEEEENS5_IJNS5_IJlSD_lEEENS4_6LayoutINS5_IJNS5_IJNS5_IJNSA_ILi32EEESB_EEEiEEENS5_IJNS5_IJNSA_ILi16EEESB_EEEiEEENS5_IJSD_iEEEEEENS5_IJST_NS5_IJNS5_IJNSA_ILi0EEESD_EEENSA_ILi512EEEEEENS5_IJSW_iEEEEEEEEEEESL_S13_NS4_8TiledMMAINS4_8MMA_AtomIJNS4_23SM100_MMA_MXF4_2x1SM_SSISJ_SJ_fSK_Li256ELi128ELi16ELNS4_4UMMA5MajorE0ELS18_0ELNS17_7ScaleInE0ELS19_0EEEEEENSN_INS5_IJSD_SD_SD_EEENS5_IJSW_SW_SW_EEEEENS5_IJNS4_10UnderscoreES1F_S1F_EEEEENS5_IJNS4_28SM100_TMA_2SM_LOAD_MULTICASTES1I_EEENS5_IJNS4_14ComposedLayoutINS4_7SwizzleILi2ELi4ELi3EEENS4_18smem_ptr_flag_bitsILi4EEENSN_INS5_IJNSA_ILi8EEESH_EEENS5_IJSH_SD_EEEEEEENSN_INS5_IJNS5_IJNS5_IJSP_SD_EEESS_EEESD_NS5_IJSD_SC_EEEEEENS5_IJNS5_IJNS5_IJSS_SY_EEESX_EEESW_NS5_IJSB_SY_EEEEEEEEEEEvNS4_8identityES1J_S23_vS24_EENS_8epilogue10collective18CollectiveEpilogueINS26_23Sm100TmaWarpSpecializedILi4ELi2ELi32ELb1ELb0EEEJNS5_IJSH_SH_SH_EEENS5_IJNSN_ISH_SD_EENSN_ISO_SD_EEEEENS_10bfloat16_tESM_S2F_SM_NS26_6fusion15FusionCallbacksIS2A_NS2G_17LinearCombinationIS2F_fS2F_fLNS_15FloatRoundStyleE2EEES2B_S2E_JEEENS4_5SM1004TMEM4LOAD26SM100_TMEM_LOAD_32dp32b32xENS4_13SM90_TMA_LOADENS1K_IS1M_NS1N_ILi16EEENSN_INS5_IJS1P_SO_EEENS5_IJSO_SD_EEEEEEENS4_39AutoVectorizingCopyWithAssumedAlignmentILi128EEENS4_14SM90_TMA_STOREES2V_S2X_S2X_EEEvvEEEEvNT_6ParamsE)
        /*0008*/ 	.word	0x0000007a


	//----- nvinfo : EIATTR_FRAME_SIZE
	.align		4
.L_19:
        /*000c*/ 	.byte	0x04, 0x11
        /*000e*/ 	.short	(.L_21 - .L_20)
	.align		4
.L_20:
        /*0010*/ 	.word	index@($__internal_2_$__cuda_sm10x_tcgen05_guardrail_trap_unallocated_columns_being_dealloced)
        /*0014*/ 	.word	0x00000000


	//----- nvinfo : EIATTR_FRAME_SIZE
	.align		4
.L_21:
        /*0018*/ 	.byte	0x04, 0x11
        /*001a*/ 	.short	(.L_23 - .L_22)
	.align		4
.L_22:
        /*001c*/ 	.word	index@($__internal_1_$__cuda_sm10x_tcgen05_guardrail_trap_phase_invalid_during_alloc)
        /*0020*/ 	.word	0x00000000


	//----- nvinfo : EIATTR_FRAME_SIZE
	.align		4
.L_23:
        /*0024*/ 	.byte	0x04, 0x11
        /*0026*/ 	.short	(.L_25 - .L_24)
	.align		4
.L_24:
        /*0028*/ 	.word	index@($__internal_0_$__cuda_sm10x_tcgen05_guardrail_trap_col_being_dealloced_not_returned_by_alloc)
        /*002c*/ 	.word	0x00000000


	//----- nvinfo : EIATTR_FRAME_SIZE
	.align		4
.L_25:
        /*0030*/ 	.byte	0x04, 0x11
        /*0032*/ 	.short	(.L_27 - .L_26)
	.align		4
.L_26:
        /*0034*/ 	.word	index@(_ZN7cutlass13device_kernelINS_4gemm6kernel13GemmUniversalIN4cute5tupleIJiiiiEEENS1_10collective13CollectiveMmaINS1_46MainloopSm100TmaUmmaWarpSpecializedBlockScaledILi13ELi2ELi2ENS5_IJNS4_1CILi4EEENSA_ILi2EEENSA_ILi1EEEEEEEENS5_IJNSA_ILi256EEENSA_ILi128EEESH_EEENS5_IJNS_12float_e2m1_tENS_13float_ue4m3_tEEEENS5_IJNS5_IJlSD_lEEENS4_6LayoutINS5_IJNS5_IJNS5_IJNSA_ILi32EEESB_EEEiEEENS5_IJNS5_IJNSA_ILi16EEESB_EEEiEEENS5_IJSD_iEEEEEENS5_IJST_NS5_IJNS5_IJNSA_ILi0EEESD_EEENSA_ILi512EEEEEENS5_IJSW_iEEEEEEEEEEESL_S13_NS4_8TiledMMAINS4_8MMA_AtomIJNS4_23SM100_MMA_MXF4_2x1SM_SSISJ_SJ_fSK_Li256ELi128ELi16ELNS4_4UMMA5MajorE0ELS18_0ELNS17_7ScaleInE0ELS19_0EEEEEENSN_INS5_IJSD_SD_SD_EEENS5_IJSW_SW_SW_EEEEENS5_IJNS4_10UnderscoreES1F_S1F_EEEEENS5_IJNS4_28SM100_TMA_2SM_LOAD_MULTICASTES1I_EEENS5_IJNS4_14ComposedLayoutINS4_7SwizzleILi2ELi4ELi3EEENS4_18smem_ptr_flag_bitsILi4EEENSN_INS5_IJNSA_ILi8EEESH_EEENS5_IJSH_SD_EEEEEEENSN_INS5_IJNS5_IJNS5_IJSP_SD_EEESS_EEESD_NS5_IJSD_SC_EEEEEENS5_IJNS5_IJNS5_IJSS_SY_EEESX_EEESW_NS5_IJSB_SY_EEEEEEEEEEEvNS4_8identityES1J_S23_vS24_EENS_8epilogue10collective18CollectiveEpilogueINS26_23Sm100TmaWarpSpecializedILi4ELi2ELi32ELb1ELb0EEEJNS5_IJSH_SH_SH_EEENS5_IJNSN_ISH_SD_EENSN_ISO_SD_EEEEENS_10bfloat16_tESM_S2F_SM_NS26_6fusion15FusionCallbacksIS2A_NS2G_17LinearCombinationIS2F_fS2F_fLNS_15FloatRoundStyleE2EEES2B_S2E_JEEENS4_5SM1004TMEM4LOAD26SM100_TMEM_LOAD_32dp32b32xENS4_13SM90_TMA_LOADENS1K_IS1M_NS1N_ILi16EEENSN_INS5_IJS1P_SO_EEENS5_IJSO_SD_EEEEEEENS4_39AutoVectorizingCopyWithAssumedAlignmentILi128EEENS4_14SM90_TMA_STOREES2V_S2X_S2X_EEEvvEEEEvNT_6ParamsE)
        /*0038*/ 	.word	0x00000000


	//----- nvinfo : EIATTR_MIN_STACK_SIZE
	.align		4
.L_27:
        /*003c*/ 	.byte	0x04, 0x12
        /*003e*/ 	.short	(.L_29 - .L_28)
	.align		4
.L_28:
        /*0040*/ 	.word	index@(_ZN7cutlass13device_kernelINS_4gemm6kernel13GemmUniversalIN4cute5tupleIJiiiiEEENS1_10collective13CollectiveMmaINS1_46MainloopSm100TmaUmmaWarpSpecializedBlockScaledILi13ELi2ELi2ENS5_IJNS4_1CILi4EEENSA_ILi2EEENSA_ILi1EEEEEEEENS5_IJNSA_ILi256EEENSA_ILi128EEESH_EEENS5_IJNS_12float_e2m1_tENS_13float_ue4m3_tEEEENS5_IJNS5_IJlSD_lEEENS4_6LayoutINS5_IJNS5_IJNS5_IJNSA_ILi32EEESB_EEEiEEENS5_IJNS5_IJNSA_ILi16EEESB_EEEiEEENS5_IJSD_iEEEEEENS5_IJST_NS5_IJNS5_IJNSA_ILi0EEESD_EEENSA_ILi512EEEEEENS5_IJSW_iEEEEEEEEEEESL_S13_NS4_8TiledMMAINS4_8MMA_AtomIJNS4_23SM100_MMA_MXF4_2x1SM_SSISJ_SJ_fSK_Li256ELi128ELi16ELNS4_4UMMA5MajorE0ELS18_0ELNS17_7ScaleInE0ELS19_0EEEEEENSN_INS5_IJSD_SD_SD_EEENS5_IJSW_SW_SW_EEEEENS5_IJNS4_10UnderscoreES1F_S1F_EEEEENS5_IJNS4_28SM100_TMA_2SM_LOAD_MULTICASTES1I_EEENS5_IJNS4_14ComposedLayoutINS4_7SwizzleILi2ELi4ELi3EEENS4_18smem_ptr_flag_bitsILi4EEENSN_INS5_IJNSA_ILi8EEESH_EEENS5_IJSH_SD_EEEEEEENSN_INS5_IJNS5_IJNS5_IJSP_SD_EEESS_EEESD_NS5_IJSD_SC_EEEEEENS5_IJNS5_IJNS5_IJSS_SY_EEESX_EEESW_NS5_IJSB_SY_EEEEEEEEEEEvNS4_8identityES1J_S23_vS24_EENS_8epilogue10collective18CollectiveEpilogueINS26_23Sm100TmaWarpSpecializedILi4ELi2ELi32ELb1ELb0EEEJNS5_IJSH_SH_SH_EEENS5_IJNSN_ISH_SD_EENSN_ISO_SD_EEEEENS_10bfloat16_tESM_S2F_SM_NS26_6fusion15FusionCallbacksIS2A_NS2G_17LinearCombinationIS2F_fS2F_fLNS_15FloatRoundStyleE2EEES2B_S2E_JEEENS4_5SM1004TMEM4LOAD26SM100_TMEM_LOAD_32dp32b32xENS4_13SM90_TMA_LOADENS1K_IS1M_NS1N_ILi16EEENSN_INS5_IJS1P_SO_EEENS5_IJSO_SD_EEEEEEENS4_39AutoVectorizingCopyWithAssumedAlignmentILi128EEENS4_14SM90_TMA_STOREES2V_S2X_S2X_EEEvvEEEEvNT_6ParamsE)
        /*0044*/ 	.word	0x00000000
.L_29:


//--------------------- .nv.compat                --------------------------
	.section	.nv.compat,"",@"SHT_CUDA_COMPAT_INFO"
	.align	4
        /*0000*/ 	.byte	0x02, 0x09, 0x01, 0x00, 0x02, 0x02, 0x02, 0x00, 0x02, 0x05, 0x05, 0x00, 0x03, 0x07, 0x01, 0x01
        /*0010*/ 	.byte	0x02, 0x03, 0x01, 0x00, 0x02, 0x06, 0x01, 0x00, 0x04, 0x0b, 0x08, 0x00, 0x09, 0x00, 0x00, 0x00
        /*0020*/ 	.byte	0x00, 0x00, 0x00, 0x00


//--------------------- .nv.info._ZN7cutlass13device_kernelINS_4gemm6kernel13GemmUniversalIN4cute5tupleIJiiiiEEENS1_10collective13CollectiveMmaINS1_46MainloopSm100TmaUmmaWarpSpecializedBlockScaledILi13ELi2ELi2ENS5_IJNS4_1CILi4EEENSA_ILi2EEENSA_ILi1EEEEEEEENS5_IJNSA_ILi256EEENSA_ILi128EEESH_EEENS5_IJNS_12float_e2m1_tENS_13float_ue4m3_tEEEENS5_IJNS5_IJlSD_lEEENS4_6LayoutINS5_IJNS5_IJNS5_IJNSA_ILi32EEESB_EEEiEEENS5_IJNS5_IJNSA_ILi16EEESB_EEEiEEENS5_IJSD_iEEEEEENS5_IJST_NS5_IJNS5_IJNSA_ILi0EEESD_EEENSA_ILi512EEEEEENS5_IJSW_iEEEEEEEEEEESL_S13_NS4_8TiledMMAINS4_8MMA_AtomIJNS4_23SM100_MMA_MXF4_2x1SM_SSISJ_SJ_fSK_Li256ELi128ELi16ELNS4_4UMMA5MajorE0ELS18_0ELNS17_7ScaleInE0ELS19_0EEEEEENSN_INS5_IJSD_SD_SD_EEENS5_IJSW_SW_SW_EEEEENS5_IJNS4_10UnderscoreES1F_S1F_EEEEENS5_IJNS4_28SM100_TMA_2SM_LOAD_MULTICASTES1I_EEENS5_IJNS4_14ComposedLayoutINS4_7SwizzleILi2ELi4ELi3EEENS4_18smem_ptr_flag_bitsILi4EEENSN_INS5_IJNSA_ILi8EEESH_EEENS5_IJSH_SD_EEEEEEENSN_INS5_IJNS5_IJNS5_IJSP_SD_EEESS_EEESD_NS5_IJSD_SC_EEEEEENS5_IJNS5_IJNS5_IJSS_SY_EEESX_EEESW_NS5_IJSB_SY_EEEEEEEEEEEvNS4_8identityES1J_S23_vS24_EENS_8epilogue10collective18CollectiveEpilogueINS26_23Sm100TmaWarpSpecializedILi4ELi2ELi32ELb1ELb0EEEJNS5_IJSH_SH_SH_EEENS5_IJNSN_ISH_SD_EENSN_ISO_SD_EEEEENS_10bfloat16_tESM_S2F_SM_NS26_6fusion15FusionCallbacksIS2A_NS2G_17LinearCombinationIS2F_fS2F_fLNS_15FloatRoundStyleE2EEES2B_S2E_JEEENS4_5SM1004TMEM4LOAD26SM100_TMEM_LOAD_32dp32b32xENS4_13SM90_TMA_LOADENS1K_IS1M_NS1N_ILi16EEENSN_INS5_IJS1P_SO_EEENS5_IJSO_SD_EEEEEEENS4_39AutoVectorizingCopyWithAssumedAlignmentILi128EEENS4_14SM90_TMA_STOREES2V_S2X_S2X_EEEvvEEEEvNT_6ParamsE --------------------------
	.section	.nv.info._ZN7cutlass13device_kernelINS_4gemm6kernel13GemmUniversalIN4cute5tupleIJiiiiEEENS1_10collective13CollectiveMmaINS1_46MainloopSm100TmaUmmaWarpSpecializedBlockScaledILi13ELi2ELi2ENS5_IJNS4_1CILi4EEENSA_ILi2EEENSA_ILi1EEEEEEEENS5_IJNSA_ILi256EEENSA_ILi128EEESH_EEENS5_IJNS_12float_e2m1_tENS_13float_ue4m3_tEEEENS5_IJNS5_IJlSD_lEEENS4_6LayoutINS5_IJNS5_IJNS5_IJNSA_ILi32EEESB_EEEiEEENS5_IJNS5_IJNSA_ILi16EEESB_EEEiEEENS5_IJSD_iEEEEEENS5_IJST_NS5_IJNS5_IJNSA_ILi0EEESD_EEENSA_ILi512EEEEEENS5_IJSW_iEEEEEEEEEEESL_S13_NS4_8TiledMMAINS4_8MMA_AtomIJNS4_23SM100_MMA_MXF4_2x1SM_SSISJ_SJ_fSK_Li256ELi128ELi16ELNS4_4UMMA5MajorE0ELS18_0ELNS17_7ScaleInE0ELS19_0EEEEEENSN_INS5_IJSD_SD_SD_EEENS5_IJSW_SW_SW_EEEEENS5_IJNS4_10UnderscoreES1F_S1F_EEEEENS5_IJNS4_28SM100_TMA_2SM_LOAD_MULTICASTES1I_EEENS5_IJNS4_14ComposedLayoutINS4_7SwizzleILi2ELi4ELi3EEENS4_18smem_ptr_flag_bitsILi4EEENSN_INS5_IJNSA_ILi8EEESH_EEENS5_IJSH_SD_EEEEEEENSN_INS5_IJNS5_IJNS5_IJSP_SD_EEESS_EEESD_NS5_IJSD_SC_EEEEEENS5_IJNS5_IJNS5_IJSS_SY_EEESX_EEESW_NS5_IJSB_SY_EEEEEEEEEEEvNS4_8identityES1J_S23_vS24_EENS_8epilogue10collective18CollectiveEpilogueINS26_23Sm100TmaWarpSpecializedILi4ELi2ELi32ELb1ELb0EEEJNS5_IJSH_SH_SH_EEENS5_IJNSN_ISH_SD_EENSN_ISO_SD_EEEEENS_10bfloat16_tESM_S2F_SM_NS26_6fusion15FusionCallbacksIS2A_NS2G_17LinearCombinationIS2F_fS2F_fLNS_15FloatRoundStyleE2EEES2B_S2E_JEEENS4_5SM1004TMEM4LOAD26SM100_TMEM_LOAD_32dp32b32xENS4_13SM90_TMA_LOADENS1K_IS1M_NS1N_ILi16EEENSN_INS5_IJS1P_SO_EEENS5_IJSO_SD_EEEEEEENS4_39AutoVectorizingCopyWithAssumedAlignmentILi128EEENS4_14SM90_TMA_STOREES2V_S2X_S2X_EEEvvEEEEvNT_6ParamsE,"",@"SHT_CUDA_INFO"
	.sectionflags	@""
	.align	4


	//----- nvinfo : EIATTR_CUDA_API_VERSION
	.align		4
        /*0000*/ 	.byte	0x04, 0x37
        /*0002*/ 	.short	(.L_31 - .L_30)
.L_30:
        /*0004*/ 	.word	0x00000082


	//----- nvinfo : EIATTR_KPARAM_INFO
	.align		4
.L_31:
        /*0008*/ 	.byte	0x04, 0x17
        /*000a*/ 	.short	(.L_33 - .L_32)
.L_32:
        /*000c*/ 	.word	0x00000000
        /*0010*/ 	.short	0x0000
        /*0012*/ 	.short	0x0000
        /*0014*/ 	.byte	0x00, 0xf0, 0x01, 0x30


	//----- nvinfo : EIATTR_AT_ENTRY_FRAGMENTS
	.align		4
.L_33:
        /*0018*/ 	.byte	0x04, 0x4f
        /*001a*/ 	.short	(.L_35 - .L_34)


	//   ....[0]....
.L_34:
        /*001c*/ 	.word	0x00000007


	//----- nvinfo : EIATTR_RESERVED_SMEM_USED
	.align		4
.L_35:
        /*0020*/ 	.byte	0x01, 0x41
	.zero		2


	//----- nvinfo : EIATTR_SPARSE_MMA_MASK
	.align		4
        /*0024*/ 	.byte	0x03, 0x50
        /*0026*/ 	.short	0x0000


	//----- nvinfo : EIATTR_TCGEN05_2CTA_USED
	.align		4
        /*0028*/ 	.byte	0x01, 0x52
	.zero		2


	//----- nvinfo : EIATTR_MAXREG_COUNT
	.align		4
        /*002c*/ 	.byte	0x03, 0x1b
        /*002e*/ 	.short	0x00ff


	//----- nvinfo : EIATTR_NUM_BARRIERS
	.align		4
        /*0030*/ 	.byte	0x02, 0x4c
        /*0032*/ 	.byte	0x07
	.zero		1


	//----- nvinfo : EIATTR_EXTERNS
	.align		4
        /*0034*/ 	.byte	0x04, 0x0f
        /*0036*/ 	.short	(.L_37 - .L_36)


	//   ....[0]....
	.align		4
.L_36:
        /*0038*/ 	.word	index@(__assertfail)


	//----- nvinfo : EIATTR_MERCURY_ISA_VERSION
	.align		4
.L_37:
        /*003c*/ 	.byte	0x03, 0x5f
        /*003e*/ 	.short	0x0101


	//----- nvinfo : EIATTR_INT_WARP_WIDE_INSTR_OFFSETS
	.align		4
        /*0040*/ 	.byte	0x04, 0x31
        /*0042*/ 	.short	(.L_39 - .L_38)


	//   ....[0]....
.L_38:
        /*0044*/ 	.word	0x00000ed0


	//   ....[1]....
        /*0048*/ 	.word	0x00000f70


	//   ....[2]....
        /*004c*/ 	.word	0x00004f20


	//   ....[3]....
        /*0050*/ 	.word	0x00004f40


	//   ....[4]....
        /*0054*/ 	.word	0x00004f70


	//   ....[5]....
        /*0058*/ 	.word	0x00005ab0


	//   ....[6]....
        /*005c*/ 	.word	0x00005b20


	//   ....[7]....
        /*0060*/ 	.word	0x00005c00


	//   ....[8]....
        /*0064*/ 	.word	0x00005c80


	//   ....[9]....
        /*0068*/ 	.word	0x00005d80


	//   ....[10]....
        /*006c*/ 	.word	0x00005e00


	//   ....[11]....
        /*0070*/ 	.word	0x00005ef0


	//   ....[12]....
        /*0074*/ 	.word	0x00005fa0


	//----- nvinfo : EIATTR_COOP_GROUP_MASK_REGIDS
	.align		4
.L_39:
        /*0078*/ 	.byte	0x04, 0x29
        /*007a*/ 	.short	(.L_41 - .L_40)


	//   ....[0]....
.L_40:
        /*007c*/ 	.word	0xffffffff


	//   ....[1]....
        /*0080*/ 	.word	0xffffffff


	//   ....[2]....
        /*0084*/ 	.word	0xffffffff


	//   ....[3]....
        /*0088*/ 	.word	0xffffffff


	//   ....[4]....
        /*008c*/ 	.word	0xffffffff


	//   ....[5]....
        /*0090*/ 	.word	0xffffffff


	//   ....[6]....
        /*0094*/ 	.word	0xffffffff


	//   ....[7]....
        /*0098*/ 	.word	0xffffffff


	//   ....[8]....
        /*009c*/ 	.word	0xffffffff


	//   ....[9]....
        /*00a0*/ 	.word	0xffffffff


	//   ....[10]....
        /*00a4*/ 	.word	0xffffffff


	//   ....[11]....
        /*00a8*/ 	.word	0xffffffff


	//   ....[12]....
        /*00ac*/ 	.word	0xffffffff


	//   ....[13]....
        /*00b0*/ 	.word	0xffffffff


	//----- nvinfo : EIATTR_COOP_GROUP_INSTR_OFFSETS
	.align		4
.L_41:
        /*00b4*/ 	.byte	0x04, 0x28
        /*00b6*/ 	.short	(.L_43 - .L_42)


	//   ....[0]....
.L_42:
        /*00b8*/ 	.word	0x000000b0


	//   ....[1]....
        /*00bc*/ 	.word	0x00000570


	//   ....[2]....
        /*00c0*/ 	.word	0x00000880


	//   ....[3]....
        /*00c4*/ 	.word	0x00000a10


	//   ....[4]....
        /*00c8*/ 	.word	0x00000b00


	//   ....[5]....
        /*00cc*/ 	.word	0x00000c60


	//   ....[6]....
        /*00d0*/ 	.word	0x00000db0


	//   ....[7]....
        /*00d4*/ 	.word	0x00000ff0


	//   ....[8]....
        /*00d8*/ 	.word	0x000028e0


	//   ....[9]....
        /*00dc*/ 	.word	0x00003cb0


	//   ....[10]....
        /*00e0*/ 	.word	0x00004180


	//   ....[11]....
        /*00e4*/ 	.word	0x000041b0


	//   ....[12]....
        /*00e8*/ 	.word	0x00004e20


	//   ....[13]....
        /*00ec*/ 	.word	0x00005030


	//----- nvinfo : EIATTR_VRC_CTA_INIT_COUNT
	.align		4
.L_43:
        /*00f0*/ 	.byte	0x02, 0x4a
        /*00f2*/ 	.byte	0x80
	.zero		1


	//----- nvinfo : EIATTR_SYSCALL_OFFSETS
	.align		4
        /*00f4*/ 	.byte	0x04, 0x46
        /*00f6*/ 	.short	(.L_45 - .L_44)


	//   ....[0]....
.L_44:
        /*00f8*/ 	.word	0x00006bf0


	//   ....[1]....
        /*00fc*/ 	.word	0x00006ce0


	//   ....[2]....
        /*0100*/ 	.word	0x00007440


	//   ....[3]....
        /*0104*/ 	.word	0x000080c0


	//   ....[4]....
        /*0108*/ 	.word	0x00008d20


	//   ....[5]....
        /*010c*/ 	.word	0x00009980


	//----- nvinfo : EIATTR_MBARRIER_INSTR_OFFSETS
	.align		4
.L_45:
        /*0110*/ 	.byte	0x04, 0x39
        /*0112*/ 	.short	(.L_47 - .L_46)


	//   ....[0]....
.L_46:
        /*0114*/ 	.word	0x000006c0
        /*0118*/ 	.word	0x000000ff
        /*011c*/ 	.word	0x00000000
        /*0120*/ 	.short	0x0100
        /*0122*/ 	.byte	0x04
	.zero		1


	//   ....[1]....
        /*0124*/ 	.word	0x000006d0
        /*0128*/ 	.word	0x000000ff
        /*012c*/ 	.word	0x00000068
        /*0130*/ 	.short	0x0100
        /*0132*/ 	.byte	0x04
	.zero		1


	//   ....[2]....
        /*0134*/ 	.word	0x000006e0
        /*0138*/ 	.word	0x000000ff
        /*013c*/ 	.word	0x00000008
        /*0140*/ 	.short	0x0100
        /*0142*/ 	.byte	0x04
	.zero		1


	//   ....[3]....
        /*0144*/ 	.word	0x000006f0
        /*0148*/ 	.word	0x000000ff
        /*014c*/ 	.word	0x00000070
        /*0150*/ 	.short	0x0100
        /*0152*/ 	.byte	0x04
	.zero		1


	//   ....[4]....
        /*0154*/ 	.word	0x00000700
        /*0158*/ 	.word	0x000000ff
        /*015c*/ 	.word	0x00000010
        /*0160*/ 	.short	0x0100
        /*0162*/ 	.byte	0x04
	.zero		1


	//   ....[5]....
        /*0164*/ 	.word	0x00000710
        /*0168*/ 	.word	0x000000ff
        /*016c*/ 	.word	0x00000078
        /*0170*/ 	.short	0x0100
        /*0172*/ 	.byte	0x04
	.zero		1


	//   ....[6]....
        /*0174*/ 	.word	0x00000720
        /*0178*/ 	.word	0x000000ff
        /*017c*/ 	.word	0x00000018
        /*0180*/ 	.short	0x0100
        /*0182*/ 	.byte	0x04
	.zero		1


	//   ....[7]....
        /*0184*/ 	.word	0x00000730
        /*0188*/ 	.word	0x000000ff
        /*018c*/ 	.word	0x00000080
        /*0190*/ 	.short	0x0100
        /*0192*/ 	.byte	0x04
	.zero		1


	//   ....[8]....
        /*0194*/ 	.word	0x00000740
        /*0198*/ 	.word	0x000000ff
        /*019c*/ 	.word	0x00000020
        /*01a0*/ 	.short	0x0100
        /*01a2*/ 	.byte	0x04
	.zero		1


	//   ....[9]....
        /*01a4*/ 	.word	0x00000750
        /*01a8*/ 	.word	0x000000ff
        /*01ac*/ 	.word	0x00000088
        /*01b0*/ 	.short	0x0100
        /*01b2*/ 	.byte	0x04
	.zero		1


	//   ....[10]....
        /*01b4*/ 	.word	0x00000760
        /*01b8*/ 	.word	0x000000ff
        /*01bc*/ 	.word	0x00000028
        /*01c0*/ 	.short	0x0100
        /*01c2*/ 	.byte	0x04
	.zero		1


	//   ....[11]....
        /*01c4*/ 	.word	0x00000770
        /*01c8*/ 	.word	0x000000ff
        /*01cc*/ 	.word	0x00000090
        /*01d0*/ 	.short	0x0100
        /*01d2*/ 	.byte	0x04
	.zero		1


	//   ....[12]....
        /*01d4*/ 	.word	0x00000780
        /*01d8*/ 	.word	0x000000ff
        /*01dc*/ 	.word	0x00000030
        /*01e0*/ 	.short	0x0100
        /*01e2*/ 	.byte	0x04
	.zero		1


	//   ....[13]....
        /*01e4*/ 	.word	0x00000790
        /*01e8*/ 	.word	0x000000ff
        /*01ec*/ 	.word	0x00000098
        /*01f0*/ 	.short	0x0100
        /*01f2*/ 	.byte	0x04
	.zero		1


	//   ....[14]....
        /*01f4*/ 	.word	0x000007a0
        /*01f8*/ 	.word	0x000000ff
        /*01fc*/ 	.word	0x00000038
        /*0200*/ 	.short	0x0100
        /*0202*/ 	.byte	0x04
	.zero		1


	//   ....[15]....
        /*0204*/ 	.word	0x000007b0
        /*0208*/ 	.word	0x000000ff
        /*020c*/ 	.word	0x000000a0
        /*0210*/ 	.short	0x0100
        /*0212*/ 	.byte	0x04
	.zero		1


	//   ....[16]....
        /*0214*/ 	.word	0x000007c0
        /*0218*/ 	.word	0x000000ff
        /*021c*/ 	.word	0x00000040
        /*0220*/ 	.short	0x0100
        /*0222*/ 	.byte	0x04
	.zero		1


	//   ....[17]....
        /*0224*/ 	.word	0x000007d0
        /*0228*/ 	.word	0x000000ff
        /*022c*/ 	.word	0x000000a8
        /*0230*/ 	.short	0x0100
        /*0232*/ 	.byte	0x04
	.zero		1


	//   ....[18]....
        /*0234*/ 	.word	0x000007e0
        /*0238*/ 	.word	0x000000ff
        /*023c*/ 	.word	0x00000048
        /*0240*/ 	.short	0x0100
        /*0242*/ 	.byte	0x04
	.zero		1


	//   ....[19]....
        /*0244*/ 	.word	0x000007f0
        /*0248*/ 	.word	0x000000ff
        /*024c*/ 	.word	0x000000b0
        /*0250*/ 	.short	0x0100
        /*0252*/ 	.byte	0x04
	.zero		1


	//   ....[20]....
        /*0254*/ 	.word	0x00000800
        /*0258*/ 	.word	0x000000ff
        /*025c*/ 	.word	0x00000050
        /*0260*/ 	.short	0x0100
        /*0262*/ 	.byte	0x04
	.zero		1


	//   ....[21]....
        /*0264*/ 	.word	0x00000810
        /*0268*/ 	.word	0x000000ff
        /*026c*/ 	.word	0x000000b8
        /*0270*/ 	.short	0x0100
        /*0272*/ 	.byte	0x04
	.zero		1


	//   ....[22]....
        /*0274*/ 	.word	0x00000820
        /*0278*/ 	.word	0x000000ff
        /*027c*/ 	.word	0x00000058
        /*0280*/ 	.short	0x0100
        /*0282*/ 	.byte	0x04
	.zero		1


	//   ....[23]....
        /*0284*/ 	.word	0x00000830
        /*0288*/ 	.word	0x000000ff
        /*028c*/ 	.word	0x000000c0
        /*0290*/ 	.short	0x0100
        /*0292*/ 	.byte	0x04
	.zero		1


	//   ....[24]....
        /*0294*/ 	.word	0x00000840
        /*0298*/ 	.word	0x000000ff
        /*029c*/ 	.word	0x00000060
        /*02a0*/ 	.short	0x0100
        /*02a2*/ 	.byte	0x04
	.zero		1


	//   ....[25]....
        /*02a4*/ 	.word	0x00000850
        /*02a8*/ 	.word	0x000000ff
        /*02ac*/ 	.word	0x000000c8
        /*02b0*/ 	.short	0x0100
        /*02b2*/ 	.byte	0x04
	.zero		1


	//   ....[26]....
        /*02b4*/ 	.word	0x00000980
        /*02b8*/ 	.word	0x000000ff
        /*02bc*/ 	.word	0x000000d0
        /*02c0*/ 	.short	0x0100
        /*02c2*/ 	.byte	0x04
	.zero		1


	//   ....[27]....
        /*02c4*/ 	.word	0x00000990
        /*02c8*/ 	.word	0x000000ff
        /*02cc*/ 	.word	0x000000f0
        /*02d0*/ 	.short	0x0100
        /*02d2*/ 	.byte	0x04
	.zero		1


	//   ....[28]....
        /*02d4*/ 	.word	0x000009a0
        /*02d8*/ 	.word	0x000000ff
        /*02dc*/ 	.word	0x000000d8
        /*02e0*/ 	.short	0x0100
        /*02e2*/ 	.byte	0x04
	.zero		1


	//   ....[29]....
        /*02e4*/ 	.word	0x000009b0
        /*02e8*/ 	.word	0x000000ff
        /*02ec*/ 	.word	0x000000f8
        /*02f0*/ 	.short	0x0100
        /*02f2*/ 	.byte	0x04
	.zero		1


	//   ....[30]....
        /*02f4*/ 	.word	0x000009c0
        /*02f8*/ 	.word	0x000000ff
        /*02fc*/ 	.word	0x000000e0
        /*0300*/ 	.short	0x0100
        /*0302*/ 	.byte	0x04
	.zero		1


	//   ....[31]....
        /*0304*/ 	.word	0x000009d0
        /*0308*/ 	.word	0x000000ff
        /*030c*/ 	.word	0x00000100
        /*0310*/ 	.short	0x0100
        /*0312*/ 	.byte	0x04
	.zero		1


	//   ....[32]....
        /*0314*/ 	.word	0x000009e0
        /*0318*/ 	.word	0x000000ff
        /*031c*/ 	.word	0x000000e8
        /*0320*/ 	.short	0x0100
        /*0322*/ 	.byte	0x04
	.zero		1


	//   ....[33]....
        /*0324*/ 	.word	0x000009f0
        /*0328*/ 	.word	0x000000ff
        /*032c*/ 	.word	0x00000108
        /*0330*/ 	.short	0x0100
        /*0332*/ 	.byte	0x04
	.zero		1


	//   ....[34]....
        /*0334*/ 	.word	0x00000ad0
        /*0338*/ 	.word	0x000000ff
        /*033c*/ 	.word	0x00000110
        /*0340*/ 	.short	0x0100
        /*0342*/ 	.byte	0x06
	.zero		1


	//   ....[35]....
        /*0344*/ 	.word	0x00000ae0
        /*0348*/ 	.word	0x000000ff
        /*034c*/ 	.word	0x00000118
        /*0350*/ 	.short	0x0100
        /*0352*/ 	.byte	0x06
	.zero		1


	//   ....[36]....
        /*0354*/ 	.word	0x00000c10
        /*0358*/ 	.word	0x000000ff
        /*035c*/ 	.word	0x00000120
        /*0360*/ 	.short	0x0100
        /*0362*/ 	.byte	0x06
	.zero		1


	//   ....[37]....
        /*0364*/ 	.word	0x00000c20
        /*0368*/ 	.word	0x000000ff
        /*036c*/ 	.word	0x00000130
        /*0370*/ 	.short	0x0100
        /*0372*/ 	.byte	0x06
	.zero		1


	//   ....[38]....
        /*0374*/ 	.word	0x00000c30
        /*0378*/ 	.word	0x000000ff
        /*037c*/ 	.word	0x00000128
        /*0380*/ 	.short	0x0100
        /*0382*/ 	.byte	0x06
	.zero		1


	//   ....[39]....
        /*0384*/ 	.word	0x00000c40
        /*0388*/ 	.word	0x000000ff
        /*038c*/ 	.word	0x00000138
        /*0390*/ 	.short	0x0100
        /*0392*/ 	.byte	0x06
	.zero		1


	//   ....[40]....
        /*0394*/ 	.word	0x00000d60
        /*0398*/ 	.word	0x000000ff
        /*039c*/ 	.word	0x00000140
        /*03a0*/ 	.short	0x0100
        /*03a2*/ 	.byte	0x04
	.zero		1


	//   ....[41]....
        /*03a4*/ 	.word	0x00000d70
        /*03a8*/ 	.word	0x000000ff
        /*03ac*/ 	.word	0x00000150
        /*03b0*/ 	.short	0x0100
        /*03b2*/ 	.byte	0x04
	.zero		1


	//   ....[42]....
        /*03b4*/ 	.word	0x00000d80
        /*03b8*/ 	.word	0x000000ff
        /*03bc*/ 	.word	0x00000148
        /*03c0*/ 	.short	0x0100
        /*03c2*/ 	.byte	0x04
	.zero		1


	//   ....[43]....
        /*03c4*/ 	.word	0x00000d90
        /*03c8*/ 	.word	0x000000ff
        /*03cc*/ 	.word	0x00000158
        /*03d0*/ 	.short	0x0100
        /*03d2*/ 	.byte	0x04
	.zero		1


	//   ....[44]....
        /*03d4*/ 	.word	0x00000e80
        /*03d8*/ 	.word	0x000000ff
        /*03dc*/ 	.word	0x00000160
        /*03e0*/ 	.short	0x0100
        /*03e2*/ 	.byte	0x04
	.zero		1


	//   ....[45]....
        /*03e4*/ 	.word	0x00000e90
        /*03e8*/ 	.word	0x000000ff
        /*03ec*/ 	.word	0x00000170
        /*03f0*/ 	.short	0x0100
        /*03f2*/ 	.byte	0x04
	.zero		1


	//   ....[46]....
        /*03f4*/ 	.word	0x00000ea0
        /*03f8*/ 	.word	0x000000ff
        /*03fc*/ 	.word	0x00000168
        /*0400*/ 	.short	0x0100
        /*0402*/ 	.byte	0x04
	.zero		1


	//   ....[47]....
        /*0404*/ 	.word	0x00000eb0
        /*0408*/ 	.word	0x000000ff
        /*040c*/ 	.word	0x00000178
        /*0410*/ 	.short	0x0100
        /*0412*/ 	.byte	0x04
	.zero		1


	//   ....[48]....
        /*0414*/ 	.word	0x00000fb0
        /*0418*/ 	.word	0x000000ff
        /*041c*/ 	.word	0x00000180
        /*0420*/ 	.short	0x0100
        /*0422*/ 	.byte	0x06
	.zero		1


	//   ....[49]....
        /*0424*/ 	.word	0x00001da0
        /*0428*/ 	.word	0x00000003
        /*042c*/ 	.word	0x00000170
        /*0430*/ 	.short	0x010a
        /*0432*/ 	.byte	0xff
	.zero		1


	//   ....[50]....
        /*0434*/ 	.word	0x00001dd0
        /*0438*/ 	.word	0x00000003
        /*043c*/ 	.word	0x00000160
        /*0440*/ 	.short	0x0101
        /*0442*/ 	.byte	0xff
	.zero		1


	//   ....[51]....
        /*0444*/ 	.word	0x00001ea0
        /*0448*/ 	.word	0x000000ff
        /*044c*/ 	.word	0x00000068
        /*0450*/ 	.short	0x010a
        /*0452*/ 	.byte	0x04
	.zero		1


	//   ....[52]....
        /*0454*/ 	.word	0x00001fb0
        /*0458*/ 	.word	0x000000ff
        /*045c*/ 	.word	0x00000068
        /*0460*/ 	.short	0x010a
        /*0462*/ 	.byte	0x05
	.zero		1


	//   ....[53]....
        /*0464*/ 	.word	0x00002110
        /*0468*/ 	.word	0x000000ff
        /*046c*/ 	.word	0x00000068
        /*0470*/ 	.short	0x010a
        /*0472*/ 	.byte	0x07
	.zero		1


	//   ....[54]....
        /*0474*/ 	.word	0x00002400
        /*0478*/ 	.word	0x000000ff
        /*047c*/ 	.word	0x00000118
        /*0480*/ 	.short	0x0101
        /*0482*/ 	.byte	0x06
	.zero		1


	//   ....[55]....
        /*0484*/ 	.word	0x00002420
        /*0488*/ 	.word	0x000000ff
        /*048c*/ 	.word	0x00000068
        /*0490*/ 	.short	0x010a
        /*0492*/ 	.byte	0x04
	.zero		1


	//   ....[56]....
        /*0494*/ 	.word	0x000024a0
        /*0498*/ 	.word	0x000000ff
        /*049c*/ 	.word	0x00000068
        /*04a0*/ 	.short	0x010a
        /*04a2*/ 	.byte	0x07
	.zero		1


	//   ....[57]....
        /*04a4*/ 	.word	0x000025e0
        /*04a8*/ 	.word	0x000000ff
        /*04ac*/ 	.word	0x00000068
        /*04b0*/ 	.short	0x010a
        /*04b2*/ 	.byte	0x04
	.zero		1


	//   ....[58]....
        /*04b4*/ 	.word	0x00002910
        /*04b8*/ 	.word	0x00000003
        /*04bc*/ 	.word	0x00000120
        /*04c0*/ 	.short	0x010a
        /*04c2*/ 	.byte	0xff
	.zero		1


	//   ....[59]....
        /*04c4*/ 	.word	0x00002a60
        /*04c8*/ 	.word	0x00000000
        /*04cc*/ 	.word	0x00000000
        /*04d0*/ 	.short	0x0101
        /*04d2*/ 	.byte	0xff
	.zero		1


	//   ....[60]....
        /*04d4*/ 	.word	0x00003020
        /*04d8*/ 	.word	0x000000ff
        /*04dc*/ 	.word	0x00000000
        /*04e0*/ 	.short	0x010a
        /*04e2*/ 	.byte	0x04
	.zero		1


	//   ....[61]....
        /*04e4*/ 	.word	0x000030b0
        /*04e8*/ 	.word	0x000000ff
        /*04ec*/ 	.word	0x00000000
        /*04f0*/ 	.short	0x010a
        /*04f2*/ 	.byte	0x05
	.zero		1


	//   ....[62]....
        /*04f4*/ 	.word	0x00003140
        /*04f8*/ 	.word	0x000000ff
        /*04fc*/ 	.word	0x00000000
        /*0500*/ 	.short	0x010a
        /*0502*/ 	.byte	0x05
	.zero		1


	//   ....[63]....
        /*0504*/ 	.word	0x000031d0
        /*0508*/ 	.word	0x000000ff
        /*050c*/ 	.word	0x00000000
        /*0510*/ 	.short	0x010a
        /*0512*/ 	.byte	0x05
	.zero		1


	//   ....[64]....
        /*0514*/ 	.word	0x00003260
        /*0518*/ 	.word	0x000000ff
        /*051c*/ 	.word	0x00000000
        /*0520*/ 	.short	0x010a
        /*0522*/ 	.byte	0x05
	.zero		1


	//   ....[65]....
        /*0524*/ 	.word	0x000032f0
        /*0528*/ 	.word	0x000000ff
        /*052c*/ 	.word	0x00000000
        /*0530*/ 	.short	0x010a
        /*0532*/ 	.byte	0x05
	.zero		1


	//   ....[66]....
        /*0534*/ 	.word	0x00003380
        /*0538*/ 	.word	0x000000ff
        /*053c*/ 	.word	0x00000000
        /*0540*/ 	.short	0x010a
        /*0542*/ 	.byte	0x05
	.zero		1


	//   ....[67]....
        /*0544*/ 	.word	0x00003410
        /*0548*/ 	.word	0x000000ff
        /*054c*/ 	.word	0x00000000
        /*0550*/ 	.short	0x010a
        /*0552*/ 	.byte	0x05
	.zero		1


	//   ....[68]....
        /*0554*/ 	.word	0x000034a0
        /*0558*/ 	.word	0x000000ff
        /*055c*/ 	.word	0x00000000
        /*0560*/ 	.short	0x010a
        /*0562*/ 	.byte	0x05
	.zero		1


	//   ....[69]....
        /*0564*/ 	.word	0x00003530
        /*0568*/ 	.word	0x000000ff
        /*056c*/ 	.word	0x00000000
        /*0570*/ 	.short	0x010a
        /*0572*/ 	.byte	0x05
	.zero		1


	//   ....[70]....
        /*0574*/ 	.word	0x000035c0
        /*0578*/ 	.word	0x000000ff
        /*057c*/ 	.word	0x00000000
        /*0580*/ 	.short	0x010a
        /*0582*/ 	.byte	0x05
	.zero		1


	//   ....[71]....
        /*0584*/ 	.word	0x00003650
        /*0588*/ 	.word	0x000000ff
        /*058c*/ 	.word	0x00000000
        /*0590*/ 	.short	0x010a
        /*0592*/ 	.byte	0x05
	.zero		1


	//   ....[72]....
        /*0594*/ 	.word	0x000036f0
        /*0598*/ 	.word	0x00000000
        /*059c*/ 	.word	0x00000000
        /*05a0*/ 	.short	0x010a
        /*05a2*/ 	.byte	0xff
	.zero		1


	//   ....[73]....
        /*05a4*/ 	.word	0x00003810
        /*05a8*/ 	.word	0x00000002
        /*05ac*/ 	.word	0x00000160
        /*05b0*/ 	.short	0x010a
        /*05b2*/ 	.byte	0xff
	.zero		1


	//   ....[74]....
        /*05b4*/ 	.word	0x00003870
        /*05b8*/ 	.word	0x00000004
        /*05bc*/ 	.word	0x00000000
        /*05c0*/ 	.short	0x0101
        /*05c2*/ 	.byte	0xff
	.zero		1


	//   ....[75]....
        /*05c4*/ 	.word	0x00003890
        /*05c8*/ 	.word	0x000000ff
        /*05cc*/ 	.word	0x00000130
        /*05d0*/ 	.short	0x010a
        /*05d2*/ 	.byte	0x04
	.zero		1


	//   ....[76]....
        /*05d4*/ 	.word	0x000039b0
        /*05d8*/ 	.word	0x00000002
        /*05dc*/ 	.word	0x00000120
        /*05e0*/ 	.short	0x010a
        /*05e2*/ 	.byte	0xff
	.zero		1


	//   ....[77]....
        /*05e4*/ 	.word	0x00003ac0
        /*05e8*/ 	.word	0x00000002
        /*05ec*/ 	.word	0x00000000
        /*05f0*/ 	.short	0x0101
        /*05f2*/ 	.byte	0xff
	.zero		1


	//   ....[78]....
        /*05f4*/ 	.word	0x00003b50
        /*05f8*/ 	.word	0x000000ff
        /*05fc*/ 	.word	0x00000130
        /*0600*/ 	.short	0x0106
        /*0602*/ 	.byte	0x04
	.zero		1


	//   ....[79]....
        /*0604*/ 	.word	0x00003b70
        /*0608*/ 	.word	0x000000ff
        /*060c*/ 	.word	0x00000130
        /*0610*/ 	.short	0x010a
        /*0612*/ 	.byte	0x04
	.zero		1


	//   ....[80]....
        /*0614*/ 	.word	0x00003c00
        /*0618*/ 	.word	0x000000ff
        /*061c*/ 	.word	0x00000130
        /*0620*/ 	.short	0x0106
        /*0622*/ 	.byte	0x07
	.zero		1


	//   ....[81]....
        /*0624*/ 	.word	0x00003c40
        /*0628*/ 	.word	0x00000000
        /*062c*/ 	.word	0x00000130
        /*0630*/ 	.short	0x010a
        /*0632*/ 	.byte	0xff
	.zero		1


	//   ....[82]....
        /*0634*/ 	.word	0x00003e80
        /*0638*/ 	.word	0x000000ff
        /*063c*/ 	.word	0x00000008
        /*0640*/ 	.short	0x010a
        /*0642*/ 	.byte	0x05
	.zero		1


	//   ....[83]....
        /*0644*/ 	.word	0x00003ea0
        /*0648*/ 	.word	0x000000ff
        /*064c*/ 	.word	0x00000008
        /*0650*/ 	.short	0x010a
        /*0652*/ 	.byte	0x05
	.zero		1


	//   ....[84]....
        /*0654*/ 	.word	0x00004030
        /*0658*/ 	.word	0x000000ff
        /*065c*/ 	.word	0x00000008
        /*0660*/ 	.short	0x010a
        /*0662*/ 	.byte	0x05
	.zero		1


	//   ....[85]....
        /*0664*/ 	.word	0x00004050
        /*0668*/ 	.word	0x000000ff
        /*066c*/ 	.word	0x00000008
        /*0670*/ 	.short	0x010a
        /*0672*/ 	.byte	0x05
	.zero		1


	//   ....[86]....
        /*0674*/ 	.word	0x00004110
        /*0678*/ 	.word	0x000000ff
        /*067c*/ 	.word	0x00000000
        /*0680*/ 	.short	0x0101
        /*0682*/ 	.byte	0x04
	.zero		1


	//   ....[87]....
        /*0684*/ 	.word	0x00004590
        /*0688*/ 	.word	0x00000000
        /*068c*/ 	.word	0x00000120
        /*0690*/ 	.short	0x010a
        /*0692*/ 	.byte	0xff
	.zero		1


	//   ....[88]....
        /*0694*/ 	.word	0x00004650
        /*0698*/ 	.word	0x00000000
        /*069c*/ 	.word	0x00000000
        /*06a0*/ 	.short	0x0101
        /*06a2*/ 	.byte	0xff
	.zero		1


	//   ....[89]....
        /*06a4*/ 	.word	0x00004710
        /*06a8*/ 	.word	0x000000ff
        /*06ac*/ 	.word	0x00000000
        /*06b0*/ 	.short	0x010a
        /*06b2*/ 	.byte	0x04
	.zero		1


	//   ....[90]....
        /*06b4*/ 	.word	0x00004720
        /*06b8*/ 	.word	0x000000ff
        /*06bc*/ 	.word	0x00000150
        /*06c0*/ 	.short	0x010a
        /*06c2*/ 	.byte	0x2b
	.zero		1


	//   ....[91]....
        /*06c4*/ 	.word	0x000047d0
        /*06c8*/ 	.word	0x000000ff
        /*06cc*/ 	.word	0x00000000
        /*06d0*/ 	.short	0x010a
        /*06d2*/ 	.byte	0x07
	.zero		1


	//   ....[92]....
        /*06d4*/ 	.word	0x00004900
        /*06d8*/ 	.word	0x000000ff
        /*06dc*/ 	.word	0x00000000
        /*06e0*/ 	.short	0x010a
        /*06e2*/ 	.byte	0x04
	.zero		1


	//   ....[93]....
        /*06e4*/ 	.word	0x00004c30
        /*06e8*/ 	.word	0x000000ff
        /*06ec*/ 	.word	0x00000000
        /*06f0*/ 	.short	0x010a
        /*06f2*/ 	.byte	0x04
	.zero		1


	//   ....[94]....
        /*06f4*/ 	.word	0x00004cd0
        /*06f8*/ 	.word	0x00000000
        /*06fc*/ 	.word	0x00000000
        /*0700*/ 	.short	0x010a
        /*0702*/ 	.byte	0xff
	.zero		1


	//   ....[95]....
        /*0704*/ 	.word	0x00004d10
        /*0708*/ 	.word	0x00000000
        /*070c*/ 	.word	0x00000000
        /*0710*/ 	.short	0x010a
        /*0712*/ 	.byte	0xff
	.zero		1


	//   ....[96]....
        /*0714*/ 	.word	0x00004d80
        /*0718*/ 	.word	0x000000ff
        /*071c*/ 	.word	0x00000000
        /*0720*/ 	.short	0x0101
        /*0722*/ 	.byte	0x04
	.zero		1


	//   ....[97]....
        /*0724*/ 	.word	0x00004dc0
        /*0728*/ 	.word	0x000000ff
        /*072c*/ 	.word	0x00000180
        /*0730*/ 	.short	0x010a
        /*0732*/ 	.byte	0x1a
	.zero		1


	//   ....[98]....
        /*0734*/ 	.word	0x00004e10
        /*0738*/ 	.word	0x000000ff
        /*073c*/ 	.word	0x00000000
        /*0740*/ 	.short	0x0101
        /*0742*/ 	.byte	0x04
	.zero		1


	//   ....[99]....
        /*0744*/ 	.word	0x000052b0
        /*0748*/ 	.word	0x0000000c
        /*074c*/ 	.word	0x00000120
        /*0750*/ 	.short	0x010a
        /*0752*/ 	.byte	0xff
	.zero		1


	//   ....[100]....
        /*0754*/ 	.word	0x00005420
        /*0758*/ 	.word	0x00000000
        /*075c*/ 	.word	0x00000000
        /*0760*/ 	.short	0x0101
        /*0762*/ 	.byte	0xff
	.zero		1


	//   ....[101]....
        /*0764*/ 	.word	0x000058b0
        /*0768*/ 	.word	0x000000ff
        /*076c*/ 	.word	0x00000118
        /*0770*/ 	.short	0x010a
        /*0772*/ 	.byte	0x15
	.zero		1


	//   ....[102]....
        /*0774*/ 	.word	0x00005a30
        /*0778*/ 	.word	0x000000ff
        /*077c*/ 	.word	0x000000f0
        /*0780*/ 	.short	0x010a
        /*0782*/ 	.byte	0x15
	.zero		1


	//   ....[103]....
        /*0784*/ 	.word	0x00005bb0
        /*0788*/ 	.word	0x000000ff
        /*078c*/ 	.word	0x000000d0
        /*0790*/ 	.short	0x010b
        /*0792*/ 	.byte	0x15
	.zero		1


	//   ....[104]....
        /*0794*/ 	.word	0x00005bc0
        /*0798*/ 	.word	0x000000ff
        /*079c*/ 	.word	0x00000000
        /*07a0*/ 	.short	0x0101
        /*07a2*/ 	.byte	0x06
	.zero		1


	//   ....[105]....
        /*07a4*/ 	.word	0x00005bd0
        /*07a8*/ 	.word	0x000000ff
        /*07ac*/ 	.word	0x000000f8
        /*07b0*/ 	.short	0x010a
        /*07b2*/ 	.byte	0x15
	.zero		1


	//   ....[106]....
        /*07b4*/ 	.word	0x00005d30
        /*07b8*/ 	.word	0x000000ff
        /*07bc*/ 	.word	0x000000d8
        /*07c0*/ 	.short	0x010b
        /*07c2*/ 	.byte	0x15
	.zero		1


	//   ....[107]....
        /*07c4*/ 	.word	0x00005d40
        /*07c8*/ 	.word	0x000000ff
        /*07cc*/ 	.word	0x00000000
        /*07d0*/ 	.short	0x0101
        /*07d2*/ 	.byte	0x06
	.zero		1


	//   ....[108]....
        /*07d4*/ 	.word	0x00005d50
        /*07d8*/ 	.word	0x000000ff
        /*07dc*/ 	.word	0x00000100
        /*07e0*/ 	.short	0x010a
        /*07e2*/ 	.byte	0x15
	.zero		1


	//   ....[109]....
        /*07e4*/ 	.word	0x00005ea0
        /*07e8*/ 	.word	0x000000ff
        /*07ec*/ 	.word	0x000000e0
        /*07f0*/ 	.short	0x010b
        /*07f2*/ 	.byte	0x15
	.zero		1


	//   ....[110]....
        /*07f4*/ 	.word	0x00005eb0
        /*07f8*/ 	.word	0x000000ff
        /*07fc*/ 	.word	0x00000000
        /*0800*/ 	.short	0x0101
        /*0802*/ 	.byte	0x06
	.zero		1


	//   ....[111]....
        /*0804*/ 	.word	0x00005ec0
        /*0808*/ 	.word	0x000000ff
        /*080c*/ 	.word	0x00000108
        /*0810*/ 	.short	0x010a
        /*0812*/ 	.byte	0x15
	.zero		1


	//   ....[112]....
        /*0814*/ 	.word	0x000060b0
        /*0818*/ 	.word	0x000000ff
        /*081c*/ 	.word	0x000000e8
        /*0820*/ 	.short	0x010b
        /*0822*/ 	.byte	0x15
	.zero		1


	//   ....[113]....
        /*0824*/ 	.word	0x000060c0
        /*0828*/ 	.word	0x000000ff
        /*082c*/ 	.word	0x00000000
        /*0830*/ 	.short	0x0101
        /*0832*/ 	.byte	0x25
	.zero		1


	//   ....[114]....
        /*0834*/ 	.word	0x00006100
        /*0838*/ 	.word	0x000000ff
        /*083c*/ 	.word	0x000000f0
        /*0840*/ 	.short	0x010a
        /*0842*/ 	.byte	0x15
	.zero		1


	//   ....[115]....
        /*0844*/ 	.word	0x00006120
        /*0848*/ 	.word	0x000000ff
        /*084c*/ 	.word	0x000000f8
        /*0850*/ 	.short	0x010a
        /*0852*/ 	.byte	0x15
	.zero		1


	//   ....[116]....
        /*0854*/ 	.word	0x00006140
        /*0858*/ 	.word	0x000000ff
        /*085c*/ 	.word	0x00000100
        /*0860*/ 	.short	0x010a
        /*0862*/ 	.byte	0x15
	.zero		1


	//   ....[117]....
        /*0864*/ 	.word	0x00006180
        /*0868*/ 	.word	0x00000000
        /*086c*/ 	.word	0x00000108
        /*0870*/ 	.short	0x010a
        /*0872*/ 	.byte	0xff
	.zero		1


	//   ....[118]....
        /*0874*/ 	.word	0x00006490
        /*0878*/ 	.word	0x00000003
        /*087c*/ 	.word	0x00000120
        /*0880*/ 	.short	0x010a
        /*0882*/ 	.byte	0xff
	.zero		1


	//   ....[119]....
        /*0884*/ 	.word	0x00006610
        /*0888*/ 	.word	0x00000000
        /*088c*/ 	.word	0x00000000
        /*0890*/ 	.short	0x0101
        /*0892*/ 	.byte	0xff
	.zero		1


	//   ....[120]....
        /*0894*/ 	.word	0x00007120
        /*0898*/ 	.word	0x000000ff
        /*089c*/ 	.word	0x000000d0
        /*08a0*/ 	.short	0x010a
        /*08a2*/ 	.byte	0x2c
	.zero		1


	//   ....[121]....
        /*08a4*/ 	.word	0x00007140
        /*08a8*/ 	.word	0x00000065
        /*08ac*/ 	.word	0x00000140
        /*08b0*/ 	.short	0x010a
        /*08b2*/ 	.byte	0xff
	.zero		1


	//   ....[122]....
        /*08b4*/ 	.word	0x00007230
        /*08b8*/ 	.word	0x000000ff
        /*08bc*/ 	.word	0x000000d0
        /*08c0*/ 	.short	0x010a
        /*08c2*/ 	.byte	0x2c
	.zero		1


	//   ....[123]....
        /*08c4*/ 	.word	0x00007320
        /*08c8*/ 	.word	0x00000065
        /*08cc*/ 	.word	0x00000140
        /*08d0*/ 	.short	0x010a
        /*08d2*/ 	.byte	0xff
	.zero		1


	//   ....[124]....
        /*08d4*/ 	.word	0x00007df0
        /*08d8*/ 	.word	0x00000000
        /*08dc*/ 	.word	0x00000000
        /*08e0*/ 	.short	0x0101
        /*08e2*/ 	.byte	0xff
	.zero		1


	//   ....[125]....
        /*08e4*/ 	.word	0x00007e00
        /*08e8*/ 	.word	0x00000003
        /*08ec*/ 	.word	0x000000d0
        /*08f0*/ 	.short	0x010a
        /*08f2*/ 	.byte	0xff
	.zero		1


	//   ....[126]....
        /*08f4*/ 	.word	0x00007ee0
        /*08f8*/ 	.word	0x00000003
        /*08fc*/ 	.word	0x000000d0
        /*0900*/ 	.short	0x010a
        /*0902*/ 	.byte	0xff
	.zero		1


	//   ....[127]....
        /*0904*/ 	.word	0x00008a50
        /*0908*/ 	.word	0x0000003d
        /*090c*/ 	.word	0x00000000
        /*0910*/ 	.short	0x0101
        /*0912*/ 	.byte	0xff
	.zero		1


	//   ....[128]....
        /*0914*/ 	.word	0x00008a70
        /*0918*/ 	.word	0x0000003e
        /*091c*/ 	.word	0x000000d0
        /*0920*/ 	.short	0x010a
        /*0922*/ 	.byte	0xff
	.zero		1


	//   ....[129]....
        /*0924*/ 	.word	0x00008b40
        /*0928*/ 	.word	0x0000003e
        /*092c*/ 	.word	0x000000d0
        /*0930*/ 	.short	0x010a
        /*0932*/ 	.byte	0xff
	.zero		1


	//   ....[130]....
        /*0934*/ 	.word	0x000096b0
        /*0938*/ 	.word	0x0000003d
        /*093c*/ 	.word	0x00000000
        /*0940*/ 	.short	0x0101
        /*0942*/ 	.byte	0xff
	.zero		1


	//   ....[131]....
        /*0944*/ 	.word	0x000096d0
        /*0948*/ 	.word	0x0000003e
        /*094c*/ 	.word	0x000000d0
        /*0950*/ 	.short	0x010a
        /*0952*/ 	.byte	0xff
	.zero		1


	//   ....[132]....
        /*0954*/ 	.word	0x000097a0
        /*0958*/ 	.word	0x0000003e
        /*095c*/ 	.word	0x000000d0
        /*0960*/ 	.short	0x010a
        /*0962*/ 	.byte	0xff
	.zero		1


	//   ....[133]....
        /*0964*/ 	.word	0x00009b90
        /*0968*/ 	.word	0x00000065
        /*096c*/ 	.word	0x00000000
        /*0970*/ 	.short	0x0101
        /*0972*/ 	.byte	0xff
	.zero		1


	//   ....[134]....
        /*0974*/ 	.word	0x0000a360
        /*0978*/ 	.word	0x00000002
        /*097c*/ 	.word	0x00000000
        /*0980*/ 	.short	0x0101
        /*0982*/ 	.byte	0xff
	.zero		1


	//   ....[135]....
        /*0984*/ 	.word	0x0000a610
        /*0988*/ 	.word	0x000000ff
        /*098c*/ 	.word	0x00000000
        /*0990*/ 	.short	0x0101
        /*0992*/ 	.byte	0x06
	.zero		1


	//   ....[136]....
        /*0994*/ 	.word	0x0000a630
        /*0998*/ 	.word	0x00000003
        /*099c*/ 	.word	0x00000170
        /*09a0*/ 	.short	0x010a
        /*09a2*/ 	.byte	0xff
	.zero		1


	//   ....[137]....
        /*09a4*/ 	.word	0x0000a690
        /*09a8*/ 	.word	0x00000000
        /*09ac*/ 	.word	0x00000068
        /*09b0*/ 	.short	0x010a
        /*09b2*/ 	.byte	0xff
	.zero		1


	//   ....[138]....
        /*09b4*/ 	.word	0x0000a6f0
        /*09b8*/ 	.word	0x00000000
        /*09bc*/ 	.word	0x00000068
        /*09c0*/ 	.short	0x010a
        /*09c2*/ 	.byte	0xff
	.zero		1


	//   ....[139]....
        /*09c4*/ 	.word	0x0000a740
        /*09c8*/ 	.word	0x00000003
        /*09cc*/ 	.word	0x00000120
        /*09d0*/ 	.short	0x010a
        /*09d2*/ 	.byte	0xff
	.zero		1


	//   ....[140]....
        /*09d4*/ 	.word	0x0000a7a0
        /*09d8*/ 	.word	0x00000000
        /*09dc*/ 	.word	0x00000000
        /*09e0*/ 	.short	0x010a
        /*09e2*/ 	.byte	0xff
	.zero		1


	//   ....[141]....
        /*09e4*/ 	.word	0x0000a800
        /*09e8*/ 	.word	0x00000000
        /*09ec*/ 	.word	0x00000000
        /*09f0*/ 	.short	0x010a
        /*09f2*/ 	.byte	0xff
	.zero		1


	//   ....[142]....
        /*09f4*/ 	.word	0x0000a860
        /*09f8*/ 	.word	0x00000000
        /*09fc*/ 	.word	0x00000000
        /*0a00*/ 	.short	0x010a
        /*0a02*/ 	.byte	0xff
	.zero		1


	//   ....[143]....
        /*0a04*/ 	.word	0x0000a8c0
        /*0a08*/ 	.word	0x00000000
        /*0a0c*/ 	.word	0x00000000
        /*0a10*/ 	.short	0x010a
        /*0a12*/ 	.byte	0xff
	.zero		1


	//   ....[144]....
        /*0a14*/ 	.word	0x0000a920
        /*0a18*/ 	.word	0x00000000
        /*0a1c*/ 	.word	0x00000000
        /*0a20*/ 	.short	0x010a
        /*0a22*/ 	.byte	0xff
	.zero		1


	//   ....[145]....
        /*0a24*/ 	.word	0x0000a980
        /*0a28*/ 	.word	0x00000000
        /*0a2c*/ 	.word	0x00000000
        /*0a30*/ 	.short	0x010a
        /*0a32*/ 	.byte	0xff
	.zero		1


	//   ....[146]....
        /*0a34*/ 	.word	0x0000a9e0
        /*0a38*/ 	.word	0x00000000
        /*0a3c*/ 	.word	0x00000000
        /*0a40*/ 	.short	0x010a
        /*0a42*/ 	.byte	0xff
	.zero		1


	//   ....[147]....
        /*0a44*/ 	.word	0x0000aa40
        /*0a48*/ 	.word	0x00000000
        /*0a4c*/ 	.word	0x00000000
        /*0a50*/ 	.short	0x010a
        /*0a52*/ 	.byte	0xff
	.zero		1


	//   ....[148]....
        /*0a54*/ 	.word	0x0000aaa0
        /*0a58*/ 	.word	0x00000000
        /*0a5c*/ 	.word	0x00000000
        /*0a60*/ 	.short	0x010a
        /*0a62*/ 	.byte	0xff
	.zero		1


	//   ....[149]....
        /*0a64*/ 	.word	0x0000ab00
        /*0a68*/ 	.word	0x00000000
        /*0a6c*/ 	.word	0x00000000
        /*0a70*/ 	.short	0x010a
        /*0a72*/ 	.byte	0xff
	.zero		1


	//   ....[150]....
        /*0a74*/ 	.word	0x0000ab60
        /*0a78*/ 	.word	0x00000000
        /*0a7c*/ 	.word	0x00000000
        /*0a80*/ 	.short	0x010a
        /*0a82*/ 	.byte	0xff
	.zero		1


	//   ....[151]....
        /*0a84*/ 	.word	0x0000abc0
        /*0a88*/ 	.word	0x00000000
        /*0a8c*/ 	.word	0x00000000
        /*0a90*/ 	.short	0x010a
        /*0a92*/ 	.byte	0xff
	.zero		1


	//   ....[152]....
        /*0a94*/ 	.word	0x0000ac10
        /*0a98*/ 	.word	0x00000002
        /*0a9c*/ 	.word	0x00000160
        /*0aa0*/ 	.short	0x010a
        /*0aa2*/ 	.byte	0xff
	.zero		1


	//   ....[153]....
        /*0aa4*/ 	.word	0x0000ac70
        /*0aa8*/ 	.word	0x00000002
        /*0aac*/ 	.word	0x00000130
        /*0ab0*/ 	.short	0x010a
        /*0ab2*/ 	.byte	0xff
	.zero		1


	//   ....[154]....
        /*0ab4*/ 	.word	0x0000acc0
        /*0ab8*/ 	.word	0x00000002
        /*0abc*/ 	.word	0x00000120
        /*0ac0*/ 	.short	0x010a
        /*0ac2*/ 	.byte	0xff
	.zero		1


	//   ....[155]....
        /*0ac4*/ 	.word	0x0000ad20
        /*0ac8*/ 	.word	0x00000000
        /*0acc*/ 	.word	0x00000130
        /*0ad0*/ 	.short	0x010a
        /*0ad2*/ 	.byte	0xff
	.zero		1


	//   ....[156]....
        /*0ad4*/ 	.word	0x0000ad80
        /*0ad8*/ 	.word	0x00000000
        /*0adc*/ 	.word	0x00000008
        /*0ae0*/ 	.short	0x010a
        /*0ae2*/ 	.byte	0xff
	.zero		1


	//   ....[157]....
        /*0ae4*/ 	.word	0x0000ae70
        /*0ae8*/ 	.word	0x00000000
        /*0aec*/ 	.word	0x00000008
        /*0af0*/ 	.short	0x010a
        /*0af2*/ 	.byte	0xff
	.zero		1


	//   ....[158]....
        /*0af4*/ 	.word	0x0000aec0
        /*0af8*/ 	.word	0x00000000
        /*0afc*/ 	.word	0x00000120
        /*0b00*/ 	.short	0x010a
        /*0b02*/ 	.byte	0xff
	.zero		1


	//   ....[159]....
        /*0b04*/ 	.word	0x0000af20
        /*0b08*/ 	.word	0x00000000
        /*0b0c*/ 	.word	0x00000150
        /*0b10*/ 	.short	0x010a
        /*0b12*/ 	.byte	0xff
	.zero		1


	//   ....[160]....
        /*0b14*/ 	.word	0x0000af80
        /*0b18*/ 	.word	0x00000000
        /*0b1c*/ 	.word	0x00000000
        /*0b20*/ 	.short	0x010a
        /*0b22*/ 	.byte	0xff
	.zero		1


	//   ....[161]....
        /*0b24*/ 	.word	0x0000afe0
        /*0b28*/ 	.word	0x00000000
        /*0b2c*/ 	.word	0x00000000
        /*0b30*/ 	.short	0x010a
        /*0b32*/ 	.byte	0xff
	.zero		1


	//   ....[162]....
        /*0b34*/ 	.word	0x0000b040
        /*0b38*/ 	.word	0x00000000
        /*0b3c*/ 	.word	0x00000180
        /*0b40*/ 	.short	0x010a
        /*0b42*/ 	.byte	0xff
	.zero		1


	//   ....[163]....
        /*0b44*/ 	.word	0x0000b090
        /*0b48*/ 	.word	0x0000000c
        /*0b4c*/ 	.word	0x00000120
        /*0b50*/ 	.short	0x010a
        /*0b52*/ 	.byte	0xff
	.zero		1


	//   ....[164]....
        /*0b54*/ 	.word	0x0000b0f0
        /*0b58*/ 	.word	0x00000000
        /*0b5c*/ 	.word	0x00000118
        /*0b60*/ 	.short	0x010a
        /*0b62*/ 	.byte	0xff
	.zero		1


	//   ....[165]....
        /*0b64*/ 	.word	0x0000b150
        /*0b68*/ 	.word	0x00000000
        /*0b6c*/ 	.word	0x000000f0
        /*0b70*/ 	.short	0x010a
        /*0b72*/ 	.byte	0xff
	.zero		1


	//   ....[166]....
        /*0b74*/ 	.word	0x0000b1b0
        /*0b78*/ 	.word	0x00000000
        /*0b7c*/ 	.word	0x000000f8
        /*0b80*/ 	.short	0x010a
        /*0b82*/ 	.byte	0xff
	.zero		1


	//   ....[167]....
        /*0b84*/ 	.word	0x0000b210
        /*0b88*/ 	.word	0x00000000
        /*0b8c*/ 	.word	0x00000100
        /*0b90*/ 	.short	0x010a
        /*0b92*/ 	.byte	0xff
	.zero		1


	//   ....[168]....
        /*0b94*/ 	.word	0x0000b270
        /*0b98*/ 	.word	0x00000000
        /*0b9c*/ 	.word	0x00000108
        /*0ba0*/ 	.short	0x010a
        /*0ba2*/ 	.byte	0xff
	.zero		1


	//   ....[169]....
        /*0ba4*/ 	.word	0x0000b2d0
        /*0ba8*/ 	.word	0x00000000
        /*0bac*/ 	.word	0x000000f0
        /*0bb0*/ 	.short	0x010a
        /*0bb2*/ 	.byte	0xff
	.zero		1


	//   ....[170]....
        /*0bb4*/ 	.word	0x0000b330
        /*0bb8*/ 	.word	0x00000000
        /*0bbc*/ 	.word	0x000000f8
        /*0bc0*/ 	.short	0x010a
        /*0bc2*/ 	.byte	0xff
	.zero		1


	//   ....[171]....
        /*0bc4*/ 	.word	0x0000b390
        /*0bc8*/ 	.word	0x00000000
        /*0bcc*/ 	.word	0x00000100
        /*0bd0*/ 	.short	0x010a
        /*0bd2*/ 	.byte	0xff
	.zero		1


	//   ....[172]....
        /*0bd4*/ 	.word	0x0000b3e0
        /*0bd8*/ 	.word	0x00000003
        /*0bdc*/ 	.word	0x00000120
        /*0be0*/ 	.short	0x010a
        /*0be2*/ 	.byte	0xff
	.zero		1


	//   ....[173]....
        /*0be4*/ 	.word	0x0000b440
        /*0be8*/ 	.word	0x00000002
        /*0bec*/ 	.word	0x000000d0
        /*0bf0*/ 	.short	0x010a
        /*0bf2*/ 	.byte	0xff
	.zero		1


	//   ....[174]....
        /*0bf4*/ 	.word	0x0000b490
        /*0bf8*/ 	.word	0x00000065
        /*0bfc*/ 	.word	0x00000140
        /*0c00*/ 	.short	0x010a
        /*0c02*/ 	.byte	0xff
	.zero		1


	//   ....[175]....
        /*0c04*/ 	.word	0x0000b4e0
        /*0c08*/ 	.word	0x00000003
        /*0c0c*/ 	.word	0x000000d0
        /*0c10*/ 	.short	0x010a
        /*0c12*/ 	.byte	0xff
	.zero		1


	//   ....[176]....
        /*0c14*/ 	.word	0x0000b530
        /*0c18*/ 	.word	0x0000003e
        /*0c1c*/ 	.word	0x000000d0
        /*0c20*/ 	.short	0x010a
        /*0c22*/ 	.byte	0xff
	.zero		1


	//   ....[177]....
        /*0c24*/ 	.word	0x0000b580
        /*0c28*/ 	.word	0x0000003e
        /*0c2c*/ 	.word	0x000000d0
        /*0c30*/ 	.short	0x010a
        /*0c32*/ 	.byte	0xff
	.zero		1


	//----- nvinfo : EIATTR_NUM_MBARRIERS
	.align		4
.L_47:
        /*0c34*/ 	.byte	0x03, 0x38
        /*0c36*/ 	.short	0x0031


	//----- nvinfo : EIATTR_EXIT_INSTR_OFFSETS
	.align		4
        /*0c38*/ 	.byte	0x04, 0x1c
        /*0c3a*/ 	.short	(.L_49 - .L_48)


	//   ....[0]....
.L_48:
        /*0c3c*/ 	.word	0x00003720


	//   ....[1]....
        /*0c40*/ 	.word	0x00003c10


	//   ....[2]....
        /*0c44*/ 	.word	0x00003c70


	//   ....[3]....
        /*0c48*/ 	.word	0x00005040


	//   ....[4]....
        /*0c4c*/ 	.word	0x000061b0


	//   ....[5]....
        /*0c50*/ 	.word	0x000061f0


	//   ....[6]....
        /*0c54*/ 	.word	0x0000a510


	//   ....[7]....
        /*0c58*/ 	.word	0x0000a580


	//   ....[8]....
        /*0c5c*/ 	.word	0x0000a5b0


	//   ....[9]....
        /*0c60*/ 	.word	0x0000a620


	//----- nvinfo : EIATTR_MAX_THREADS
	.align		4
.L_49:
        /*0c64*/ 	.byte	0x04, 0x05
        /*0c66*/ 	.short	(.L_51 - .L_50)
.L_50:
        /*0c68*/ 	.word	0x00000100
        /*0c6c*/ 	.word	0x00000001
        /*0c70*/ 	.word	0x00000001


	//----- nvinfo : EIATTR_CRS_STACK_SIZE
	.align		4
.L_51:
        /*0c74*/ 	.byte	0x04, 0x1e
        /*0c76*/ 	.short	(.L_53 - .L_52)
.L_52:
        /*0c78*/ 	.word	0x00000000


	//----- nvinfo : EIATTR_CBANK_PARAM_SIZE
	.align		4
.L_53:
        /*0c7c*/ 	.byte	0x03, 0x19
        /*0c7e*/ 	.short	0x0c00


	//----- nvinfo : EIATTR_PARAM_CBANK
	.align		4
        /*0c80*/ 	.byte	0x04, 0x0a
        /*0c82*/ 	.short	(.L_55 - .L_54)
	.align		4
.L_54:
        /*0c84*/ 	.word	index@(.nv.constant0._ZN7cutlass13device_kernelINS_4gemm6kernel13GemmUniversalIN4cute5tupleIJiiiiEEENS1_10collective13CollectiveMmaINS1_46MainloopSm100TmaUmmaWarpSpecializedBlockScaledILi13ELi2ELi2ENS5_IJNS4_1CILi4EEENSA_ILi2EEENSA_ILi1EEEEEEEENS5_IJNSA_ILi256EEENSA_ILi128EEESH_EEENS5_IJNS_12float_e2m1_tENS_13float_ue4m3_tEEEENS5_IJNS5_IJlSD_lEEENS4_6LayoutINS5_IJNS5_IJNS5_IJNSA_ILi32EEESB_EEEiEEENS5_IJNS5_IJNSA_ILi16EEESB_EEEiEEENS5_IJSD_iEEEEEENS5_IJST_NS5_IJNS5_IJNSA_ILi0EEESD_EEENSA_ILi512EEEEEENS5_IJSW_iEEEEEEEEEEESL_S13_NS4_8TiledMMAINS4_8MMA_AtomIJNS4_23SM100_MMA_MXF4_2x1SM_SSISJ_SJ_fSK_Li256ELi128ELi16ELNS4_4UMMA5MajorE0ELS18_0ELNS17_7ScaleInE0ELS19_0EEEEEENSN_INS5_IJSD_SD_SD_EEENS5_IJSW_SW_SW_EEEEENS5_IJNS4_10UnderscoreES1F_S1F_EEEEENS5_IJNS4_28SM100_TMA_2SM_LOAD_MULTICASTES1I_EEENS5_IJNS4_14ComposedLayoutINS4_7SwizzleILi2ELi4ELi3EEENS4_18smem_ptr_flag_bitsILi4EEENSN_INS5_IJNSA_ILi8EEESH_EEENS5_IJSH_SD_EEEEEEENSN_INS5_IJNS5_IJNS5_IJSP_SD_EEESS_EEESD_NS5_IJSD_SC_EEEEEENS5_IJNS5_IJNS5_IJSS_SY_EEESX_EEESW_NS5_IJSB_SY_EEEEEEEEEEEvNS4_8identityES1J_S23_vS24_EENS_8epilogue10collective18CollectiveEpilogueINS26_23Sm100TmaWarpSpecializedILi4ELi2ELi32ELb1ELb0EEEJNS5_IJSH_SH_SH_EEENS5_IJNSN_ISH_SD_EENSN_ISO_SD_EEEEENS_10bfloat16_tESM_S2F_SM_NS26_6fusion15FusionCallbacksIS2A_NS2G_17LinearCombinationIS2F_fS2F_fLNS_15FloatRoundStyleE2EEES2B_S2E_JEEENS4_5SM1004TMEM4LOAD26SM100_TMEM_LOAD_32dp32b32xENS4_13SM90_TMA_LOADENS1K_IS1M_NS1N_ILi16EEENSN_INS5_IJS1P_SO_EEENS5_IJSO_SD_EEEEEEENS4_39AutoVectorizingCopyWithAssumedAlignmentILi128EEENS4_14SM90_TMA_STOREES2V_S2X_S2X_EEEvvEEEEvNT_6ParamsE)
        /*0c88*/ 	.short	0x0380
        /*0c8a*/ 	.short	0x0c00


	//----- nvinfo : EIATTR_SW_WAR
	.align		4
.L_55:
        /*0c8c*/ 	.byte	0x04, 0x36
        /*0c8e*/ 	.short	(.L_57 - .L_56)
.L_56:
        /*0c90*/ 	.word	0x00000008
.L_57:


//--------------------- .nv.callgraph             --------------------------
	.section	.nv.callgraph,"",@"SHT_CUDA_CALLGRAPH"
	.align	4
	.sectionentsize	8
	.align		4
        /*0000*/ 	.word	0x00000000
	.align		4
        /*0004*/ 	.word	0xffffffff
	.align		4
        /*0008*/ 	.word	index@(_ZN7cutlass13device_kernelINS_4gemm6kernel13GemmUniversalIN4cute5tupleIJiiiiEEENS1_10collective13CollectiveMmaINS1_46MainloopSm100TmaUmmaWarpSpecializedBlockScaledILi13ELi2ELi2ENS5_IJNS4_1CILi4EEENSA_ILi2EEENSA_ILi1EEEEEEEENS5_IJNSA_ILi256EEENSA_ILi128EEESH_EEENS5_IJNS_12float_e2m1_tENS_13float_ue4m3_tEEEENS5_IJNS5_IJlSD_lEEENS4_6LayoutINS5_IJNS5_IJNS5_IJNSA_ILi32EEESB_EEEiEEENS5_IJNS5_IJNSA_ILi16EEESB_EEEiEEENS5_IJSD_iEEEEEENS5_IJST_NS5_IJNS5_IJNSA_ILi0EEESD_EEENSA_ILi512EEEEEENS5_IJSW_iEEEEEEEEEEESL_S13_NS4_8TiledMMAINS4_8MMA_AtomIJNS4_23SM100_MMA_MXF4_2x1SM_SSISJ_SJ_fSK_Li256ELi128ELi16ELNS4_4UMMA5MajorE0ELS18_0ELNS17_7ScaleInE0ELS19_0EEEEEENSN_INS5_IJSD_SD_SD_EEENS5_IJSW_SW_SW_EEEEENS5_IJNS4_10UnderscoreES1F_S1F_EEEEENS5_IJNS4_28SM100_TMA_2SM_LOAD_MULTICASTES1I_EEENS5_IJNS4_14ComposedLayoutINS4_7SwizzleILi2ELi4ELi3EEENS4_18smem_ptr_flag_bitsILi4EEENSN_INS5_IJNSA_ILi8EEESH_EEENS5_IJSH_SD_EEEEEEENSN_INS5_IJNS5_IJNS5_IJSP_SD_EEESS_EEESD_NS5_IJSD_SC_EEEEEENS5_IJNS5_IJNS5_IJSS_SY_EEESX_EEESW_NS5_IJSB_SY_EEEEEEEEEEEvNS4_8identityES1J_S23_vS24_EENS_8epilogue10collective18CollectiveEpilogueINS26_23Sm100TmaWarpSpecializedILi4ELi2ELi32ELb1ELb0EEEJNS5_IJSH_SH_SH_EEENS5_IJNSN_ISH_SD_EENSN_ISO_SD_EEEEENS_10bfloat16_tESM_S2F_SM_NS26_6fusion15FusionCallbacksIS2A_NS2G_17LinearCombinationIS2F_fS2F_fLNS_15FloatRoundStyleE2EEES2B_S2E_JEEENS4_5SM1004TMEM4LOAD26SM100_TMEM_LOAD_32dp32b32xENS4_13SM90_TMA_LOADENS1K_IS1M_NS1N_ILi16EEENSN_INS5_IJS1P_SO_EEENS5_IJSO_SD_EEEEEEENS4_39AutoVectorizingCopyWithAssumedAlignmentILi128EEENS4_14SM90_TMA_STOREES2V_S2X_S2X_EEEvvEEEEvNT_6ParamsE)
	.align		4
        /*000c*/ 	.word	index@(__assertfail)
	.align		4
        /*0010*/ 	.word	0x00000000
	.align		4
        /*0014*/ 	.word	0xfffffffe
	.align		4
        /*0018*/ 	.word	0x00000000
	.align		4
        /*001c*/ 	.word	0xfffffffd
	.align		4
        /*0020*/ 	.word	0x00000000
	.align		4
        /*0024*/ 	.word	0xfffffffc


//--------------------- .nv.constant4             --------------------------
	.section	.nv.constant4,"a",@progbits
	.align	8
	.align		8
.nv.constant4:
        /*0000*/ 	.dword	__assertfail
	.align		8
        /*0008*/ 	.dword	__unnamed_1
	.align		8
        /*0010*/ 	.dword	__unnamed_2
	.align		8
        /*0018*/ 	.dword	_ZN40_INTERNAL_8ff3c2f1_4_k_cu_f868606e_309264cuda3std3__45__cpo5beginE
	.align		8
        /*0020*/ 	.dword	_ZN40_INTERNAL_8ff3c2f1_4_k_cu_f868606e_309264cuda3std3__45__cpo3endE
	.align		8
        /*0028*/ 	.dword	_ZN40_INTERNAL_8ff3c2f1_4_k_cu_f868606e_309264cuda3std3__45__cpo6cbeginE
	.align		8
        /*0030*/ 	.dword	_ZN40_INTERNAL_8ff3c2f1_4_k_cu_f868606e_309264cuda3std3__45__cpo4cendE
	.align		8
        /*0038*/ 	.dword	_ZN40_INTERNAL_8ff3c2f1_4_k_cu_f868606e_309264cuda3std3__442_GLOBAL__N__8ff3c2f1_4_k_cu_f868606e_309266ignoreE
	.align		8
        /*0040*/ 	.dword	_ZN40_INTERNAL_8ff3c2f1_4_k_cu_f868606e_309264cuda3std3__419piecewise_constructE
	.align		8
        /*0048*/ 	.dword	_ZN40_INTERNAL_8ff3c2f1_4_k_cu_f868606e_309264cuda3std3__48in_placeE
	.align		8
        /*0050*/ 	.dword	_ZN40_INTERNAL_8ff3c2f1_4_k_cu_f868606e_309264cuda3std6ranges3__45__cpo4swapE
	.align		8
        /*0058*/ 	.dword	_ZN40_INTERNAL_8ff3c2f1_4_k_cu_f868606e_309264cuda3std6ranges3__45__cpo9iter_moveE
	.align		8
        /*0060*/ 	.dword	_ZN40_INTERNAL_8ff3c2f1_4_k_cu_f868606e_309264cute7productE
	.align		8
        /*0068*/ 	.dword	_ZN40_INTERNAL_8ff3c2f1_4_k_cu_f868606e_309264cute1_E
	.align		8
        /*0070*/ 	.dword	$str$25
	.align		8
        /*0078*/ 	.dword	$str$26
	.align		8
        /*0080*/ 	.dword	$str$29
	.align		8
        /*0088*/ 	.dword	$str$30


//--------------------- .text._ZN7cutlass13device_kernelINS_4gemm6kernel13GemmUniversalIN4cute5tupleIJiiiiEEENS1_10collective13CollectiveMmaINS1_46MainloopSm100TmaUmmaWarpSpecializedBlockScaledILi13ELi2ELi2ENS5_IJNS4_1CILi4EEENSA_ILi2EEENSA_ILi1EEEEEEEENS5_IJNSA_ILi256EEENSA_ILi128EEESH_EEENS5_IJNS_12float_e2m1_tENS_13float_ue4m3_tEEEENS5_IJNS5_IJlSD_lEEENS4_6LayoutINS5_IJNS5_IJNS5_IJNSA_ILi32EEESB_EEEiEEENS5_IJNS5_IJNSA_ILi16EEESB_EEEiEEENS5_IJSD_iEEEEEENS5_IJST_NS5_IJNS5_IJNSA_ILi0EEESD_EEENSA_ILi512EEEEEENS5_IJSW_iEEEEEEEEEEESL_S13_NS4_8TiledMMAINS4_8MMA_AtomIJNS4_23SM100_MMA_MXF4_2x1SM_SSISJ_SJ_fSK_Li256ELi128ELi16ELNS4_4UMMA5MajorE0ELS18_0ELNS17_7ScaleInE0ELS19_0EEEEEENSN_INS5_IJSD_SD_SD_EEENS5_IJSW_SW_SW_EEEEENS5_IJNS4_10UnderscoreES1F_S1F_EEEEENS5_IJNS4_28SM100_TMA_2SM_LOAD_MULTICASTES1I_EEENS5_IJNS4_14ComposedLayoutINS4_7SwizzleILi2ELi4ELi3EEENS4_18smem_ptr_flag_bitsILi4EEENSN_INS5_IJNSA_ILi8EEESH_EEENS5_IJSH_SD_EEEEEEENSN_INS5_IJNS5_IJNS5_IJSP_SD_EEESS_EEESD_NS5_IJSD_SC_EEEEEENS5_IJNS5_IJNS5_IJSS_SY_EEESX_EEESW_NS5_IJSB_SY_EEEEEEEEEEEvNS4_8identityES1J_S23_vS24_EENS_8epilogue10collective18CollectiveEpilogueINS26_23Sm100TmaWarpSpecializedILi4ELi2ELi32ELb1ELb0EEEJNS5_IJSH_SH_SH_EEENS5_IJNSN_ISH_SD_EENSN_ISO_SD_EEEEENS_10bfloat16_tESM_S2F_SM_NS26_6fusion15FusionCallbacksIS2A_NS2G_17LinearCombinationIS2F_fS2F_fLNS_15FloatRoundStyleE2EEES2B_S2E_JEEENS4_5SM1004TMEM4LOAD26SM100_TMEM_LOAD_32dp32b32xENS4_13SM90_TMA_LOADENS1K_IS1M_NS1N_ILi16EEENSN_INS5_IJS1P_SO_EEENS5_IJSO_SD_EEEEEEENS4_39AutoVectorizingCopyWithAssumedAlignmentILi128EEENS4_14SM90_TMA_STOREES2V_S2X_S2X_EEEvvEEEEvNT_6ParamsE --------------------------
	.section	.text._ZN7cutlass13device_kernelINS_4gemm6kernel13GemmUniversalIN4cute5tupleIJiiiiEEENS1_10collective13CollectiveMmaINS1_46MainloopSm100TmaUmmaWarpSpecializedBlockScaledILi13ELi2ELi2ENS5_IJNS4_1CILi4EEENSA_ILi2EEENSA_ILi1EEEEEEEENS5_IJNSA_ILi256EEENSA_ILi128EEESH_EEENS5_IJNS_12float_e2m1_tENS_13float_ue4m3_tEEEENS5_IJNS5_IJlSD_lEEENS4_6LayoutINS5_IJNS5_IJNS5_IJNSA_ILi32EEESB_EEEiEEENS5_IJNS5_IJNSA_ILi16EEESB_EEEiEEENS5_IJSD_iEEEEEENS5_IJST_NS5_IJNS5_IJNSA_ILi0EEESD_EEENSA_ILi512EEEEEENS5_IJSW_iEEEEEEEEEEESL_S13_NS4_8TiledMMAINS4_8MMA_AtomIJNS4_23SM100_MMA_MXF4_2x1SM_SSISJ_SJ_fSK_Li256ELi128ELi16ELNS4_4UMMA5MajorE0ELS18_0ELNS17_7ScaleInE0ELS19_0EEEEEENSN_INS5_IJSD_SD_SD_EEENS5_IJSW_SW_SW_EEEEENS5_IJNS4_10UnderscoreES1F_S1F_EEEEENS5_IJNS4_28SM100_TMA_2SM_LOAD_MULTICASTES1I_EEENS5_IJNS4_14ComposedLayoutINS4_7SwizzleILi2ELi4ELi3EEENS4_18smem_ptr_flag_bitsILi4EEENSN_INS5_IJNSA_ILi8EEESH_EEENS5_IJSH_SD_EEEEEEENSN_INS5_IJNS5_IJNS5_IJSP_SD_EEESS_EEESD_NS5_IJSD_SC_EEEEEENS5_IJNS5_IJNS5_IJSS_SY_EEESX_EEESW_NS5_IJSB_SY_EEEEEEEEEEEvNS4_8identityES1J_S23_vS24_EENS_8epilogue10collective18CollectiveEpilogueINS26_23Sm100TmaWarpSpecializedILi4ELi2ELi32ELb1ELb0EEEJNS5_IJSH_SH_SH_EEENS5_IJNSN_ISH_SD_EENSN_ISO_SD_EEEEENS_10bfloat16_tESM_S2F_SM_NS26_6fusion15FusionCallbacksIS2A_NS2G_17LinearCombinationIS2F_fS2F_fLNS_15FloatRoundStyleE2EEES2B_S2E_JEEENS4_5SM1004TMEM4LOAD26SM100_TMEM_LOAD_32dp32b32xENS4_13SM90_TMA_LOADENS1K_IS1M_NS1N_ILi16EEENSN_INS5_IJS1P_SO_EEENS5_IJSO_SD_EEEEEEENS4_39AutoVectorizingCopyWithAssumedAlignmentILi128EEENS4_14SM90_TMA_STOREES2V_S2X_S2X_EEEvvEEEEvNT_6ParamsE,"ax",@progbits
	.align	128
.text._ZN7cutlass13device_kernelINS_4gemm6kernel13GemmUniversalIN4cute5tupleIJiiiiEEENS1_10collective13CollectiveMmaINS1_46MainloopSm100TmaUmmaWarpSpecializedBlockScaledILi13ELi2ELi2ENS5_IJNS4_1CILi4EEENSA_ILi2EEENSA_ILi1EEEEEEEENS5_IJNSA_ILi256EEENSA_ILi128EEESH_EEENS5_IJNS_12float_e2m1_tENS_13float_ue4m3_tEEEENS5_IJNS5_IJlSD_lEEENS4_6LayoutINS5_IJNS5_IJNS5_IJNSA_ILi32EEESB_EEEiEEENS5_IJNS5_IJNSA_ILi16EEESB_EEEiEEENS5_IJSD_iEEEEEENS5_IJST_NS5_IJNS5_IJNSA_ILi0EEESD_EEENSA_ILi512EEEEEENS5_IJSW_iEEEEEEEEEEESL_S13_NS4_8TiledMMAINS4_8MMA_AtomIJNS4_23SM100_MMA_MXF4_2x1SM_SSISJ_SJ_fSK_Li256ELi128ELi16ELNS4_4UMMA5MajorE0ELS18_0ELNS17_7ScaleInE0ELS19_0EEEEEENSN_INS5_IJSD_SD_SD_EEENS5_IJSW_SW_SW_EEEEENS5_IJNS4_10UnderscoreES1F_S1F_EEEEENS5_IJNS4_28SM100_TMA_2SM_LOAD_MULTICASTES1I_EEENS5_IJNS4_14ComposedLayoutINS4_7SwizzleILi2ELi4ELi3EEENS4_18smem_ptr_flag_bitsILi4EEENSN_INS5_IJNSA_ILi8EEESH_EEENS5_IJSH_SD_EEEEEEENSN_INS5_IJNS5_IJNS5_IJSP_SD_EEESS_EEESD_NS5_IJSD_SC_EEEEEENS5_IJNS5_IJNS5_IJSS_SY_EEESX_EEESW_NS5_IJSB_SY_EEEEEEEEEEEvNS4_8identityES1J_S23_vS24_EENS_8epilogue10collective18CollectiveEpilogueINS26_23Sm100TmaWarpSpecializedILi4ELi2ELi32ELb1ELb0EEEJNS5_IJSH_SH_SH_EEENS5_IJNSN_ISH_SD_EENSN_ISO_SD_EEEEENS_10bfloat16_tESM_S2F_SM_NS26_6fusion15FusionCallbacksIS2A_NS2G_17LinearCombinationIS2F_fS2F_fLNS_15FloatRoundStyleE2EEES2B_S2E_JEEENS4_5SM1004TMEM4LOAD26SM100_TMEM_LOAD_32dp32b32xENS4_13SM90_TMA_LOADENS1K_IS1M_NS1N_ILi16EEENSN_INS5_IJS1P_SO_EEENS5_IJSO_SD_EEEEEEENS4_39AutoVectorizingCopyWithAssumedAlignmentILi128EEENS4_14SM90_TMA_STOREES2V_S2X_S2X_EEEvvEEEEvNT_6ParamsE:
        .type           _ZN7cutlass13device_kernelINS_4gemm6kernel13GemmUniversalIN4cute5tupleIJiiiiEEENS1_10collective13CollectiveMmaINS1_46MainloopSm100TmaUmmaWarpSpecializedBlockScaledILi13ELi2ELi2ENS5_IJNS4_1CILi4EEENSA_ILi2EEENSA_ILi1EEEEEEEENS5_IJNSA_ILi256EEENSA_ILi128EEESH_EEENS5_IJNS_12float_e2m1_tENS_13float_ue4m3_tEEEENS5_IJNS5_IJlSD_lEEENS4_6LayoutINS5_IJNS5_IJNS5_IJNSA_ILi32EEESB_EEEiEEENS5_IJNS5_IJNSA_ILi16EEESB_EEEiEEENS5_IJSD_iEEEEEENS5_IJST_NS5_IJNS5_IJNSA_ILi0EEESD_EEENSA_ILi512EEEEEENS5_IJSW_iEEEEEEEEEEESL_S13_NS4_8TiledMMAINS4_8MMA_AtomIJNS4_23SM100_MMA_MXF4_2x1SM_SSISJ_SJ_fSK_Li256ELi128ELi16ELNS4_4UMMA5MajorE0ELS18_0ELNS17_7ScaleInE0ELS19_0EEEEEENSN_INS5_IJSD_SD_SD_EEENS5_IJSW_SW_SW_EEEEENS5_IJNS4_10UnderscoreES1F_S1F_EEEEENS5_IJNS4_28SM100_TMA_2SM_LOAD_MULTICASTES1I_EEENS5_IJNS4_14ComposedLayoutINS4_7SwizzleILi2ELi4ELi3EEENS4_18smem_ptr_flag_bitsILi4EEENSN_INS5_IJNSA_ILi8EEESH_EEENS5_IJSH_SD_EEEEEEENSN_INS5_IJNS5_IJNS5_IJSP_SD_EEESS_EEESD_NS5_IJSD_SC_EEEEEENS5_IJNS5_IJNS5_IJSS_SY_EEESX_EEESW_NS5_IJSB_SY_EEEEEEEEEEEvNS4_8identityES1J_S23_vS24_EENS_8epilogue10collective18CollectiveEpilogueINS26_23Sm100TmaWarpSpecializedILi4ELi2ELi32ELb1ELb0EEEJNS5_IJSH_SH_SH_EEENS5_IJNSN_ISH_SD_EENSN_ISO_SD_EEEEENS_10bfloat16_tESM_S2F_SM_NS26_6fusion15FusionCallbacksIS2A_NS2G_17LinearCombinationIS2F_fS2F_fLNS_15FloatRoundStyleE2EEES2B_S2E_JEEENS4_5SM1004TMEM4LOAD26SM100_TMEM_LOAD_32dp32b32xENS4_13SM90_TMA_LOADENS1K_IS1M_NS1N_ILi16EEENSN_INS5_IJS1P_SO_EEENS5_IJSO_SD_EEEEEEENS4_39AutoVectorizingCopyWithAssumedAlignmentILi128EEENS4_14SM90_TMA_STOREES2V_S2X_S2X_EEEvvEEEEvNT_6ParamsE,@function
        .size           _ZN7cutlass13device_kernelINS_4gemm6kernel13GemmUniversalIN4cute5tupleIJiiiiEEENS1_10collective13CollectiveMmaINS1_46MainloopSm100TmaUmmaWarpSpecializedBlockScaledILi13ELi2ELi2ENS5_IJNS4_1CILi4EEENSA_ILi2EEENSA_ILi1EEEEEEEENS5_IJNSA_ILi256EEENSA_ILi128EEESH_EEENS5_IJNS_12float_e2m1_tENS_13float_ue4m3_tEEEENS5_IJNS5_IJlSD_lEEENS4_6LayoutINS5_IJNS5_IJNS5_IJNSA_ILi32EEESB_EEEiEEENS5_IJNS5_IJNSA_ILi16EEESB_EEEiEEENS5_IJSD_iEEEEEENS5_IJST_NS5_IJNS5_IJNSA_ILi0EEESD_EEENSA_ILi512EEEEEENS5_IJSW_iEEEEEEEEEEESL_S13_NS4_8TiledMMAINS4_8MMA_AtomIJNS4_23SM100_MMA_MXF4_2x1SM_SSISJ_SJ_fSK_Li256ELi128ELi16ELNS4_4UMMA5MajorE0ELS18_0ELNS17_7ScaleInE0ELS19_0EEEEEENSN_INS5_IJSD_SD_SD_EEENS5_IJSW_SW_SW_EEEEENS5_IJNS4_10UnderscoreES1F_S1F_EEEEENS5_IJNS4_28SM100_TMA_2SM_LOAD_MULTICASTES1I_EEENS5_IJNS4_14ComposedLayoutINS4_7SwizzleILi2ELi4ELi3EEENS4_18smem_ptr_flag_bitsILi4EEENSN_INS5_IJNSA_ILi8EEESH_EEENS5_IJSH_SD_EEEEEEENSN_INS5_IJNS5_IJNS5_IJSP_SD_EEESS_EEESD_NS5_IJSD_SC_EEEEEENS5_IJNS5_IJNS5_IJSS_SY_EEESX_EEESW_NS5_IJSB_SY_EEEEEEEEEEEvNS4_8identityES1J_S23_vS24_EENS_8epilogue10collective18CollectiveEpilogueINS26_23Sm100TmaWarpSpecializedILi4ELi2ELi32ELb1ELb0EEEJNS5_IJSH_SH_SH_EEENS5_IJNSN_ISH_SD_EENSN_ISO_SD_EEEEENS_10bfloat16_tESM_S2F_SM_NS26_6fusion15FusionCallbacksIS2A_NS2G_17LinearCombinationIS2F_fS2F_fLNS_15FloatRoundStyleE2EEES2B_S2E_JEEENS4_5SM1004TMEM4LOAD26SM100_TMEM_LOAD_32dp32b32xENS4_13SM90_TMA_LOADENS1K_IS1M_NS1N_ILi16EEENSN_INS5_IJS1P_SO_EEENS5_IJSO_SD_EEEEEEENS4_39AutoVectorizingCopyWithAssumedAlignmentILi128EEENS4_14SM90_TMA_STOREES2V_S2X_S2X_EEEvvEEEEvNT_6ParamsE,(.L_x_223 - _ZN7cutlass13device_kernelINS_4gemm6kernel13GemmUniversalIN4cute5tupleIJiiiiEEENS1_10collective13CollectiveMmaINS1_46MainloopSm100TmaUmmaWarpSpecializedBlockScaledILi13ELi2ELi2ENS5_IJNS4_1CILi4EEENSA_ILi2EEENSA_ILi1EEEEEEEENS5_IJNSA_ILi256EEENSA_ILi128EEESH_EEENS5_IJNS_12float_e2m1_tENS_13float_ue4m3_tEEEENS5_IJNS5_IJlSD_lEEENS4_6LayoutINS5_IJNS5_IJNS5_IJNSA_ILi32EEESB_EEEiEEENS5_IJNS5_IJNSA_ILi16EEESB_EEEiEEENS5_IJSD_iEEEEEENS5_IJST_NS5_IJNS5_IJNSA_ILi0EEESD_EEENSA_ILi512EEEEEENS5_IJSW_iEEEEEEEEEEESL_S13_NS4_8TiledMMAINS4_8MMA_AtomIJNS4_23SM100_MMA_MXF4_2x1SM_SSISJ_SJ_fSK_Li256ELi128ELi16ELNS4_4UMMA5MajorE0ELS18_0ELNS17_7ScaleInE0ELS19_0EEEEEENSN_INS5_IJSD_SD_SD_EEENS5_IJSW_SW_SW_EEEEENS5_IJNS4_10UnderscoreES1F_S1F_EEEEENS5_IJNS4_28SM100_TMA_2SM_LOAD_MULTICASTES1I_EEENS5_IJNS4_14ComposedLayoutINS4_7SwizzleILi2ELi4ELi3EEENS4_18smem_ptr_flag_bitsILi4EEENSN_INS5_IJNSA_ILi8EEESH_EEENS5_IJSH_SD_EEEEEEENSN_INS5_IJNS5_IJNS5_IJSP_SD_EEESS_EEESD_NS5_IJSD_SC_EEEEEENS5_IJNS5_IJNS5_IJSS_SY_EEESX_EEESW_NS5_IJSB_SY_EEEEEEEEEEEvNS4_8identityES1J_S23_vS24_EENS_8epilogue10collective18CollectiveEpilogueINS26_23Sm100TmaWarpSpecializedILi4ELi2ELi32ELb1ELb0EEEJNS5_IJSH_SH_SH_EEENS5_IJNSN_ISH_SD_EENSN_ISO_SD_EEEEENS_10bfloat16_tESM_S2F_SM_NS26_6fusion15FusionCallbacksIS2A_NS2G_17LinearCombinationIS2F_fS2F_fLNS_15FloatRoundStyleE2EEES2B_S2E_JEEENS4_5SM1004TMEM4LOAD26SM100_TMEM_LOAD_32dp32b32xENS4_13SM90_TMA_LOADENS1K_IS1M_NS1N_ILi16EEENSN_INS5_IJS1P_SO_EEENS5_IJSO_SD_EEEEEEENS4_39AutoVectorizingCopyWithAssumedAlignmentILi128EEENS4_14SM90_TMA_STOREES2V_S2X_S2X_EEEvvEEEEvNT_6ParamsE)
        .other          _ZN7cutlass13device_kernelINS_4gemm6kernel13GemmUniversalIN4cute5tupleIJiiiiEEENS1_10collective13CollectiveMmaINS1_46MainloopSm100TmaUmmaWarpSpecializedBlockScaledILi13ELi2ELi2ENS5_IJNS4_1CILi4EEENSA_ILi2EEENSA_ILi1EEEEEEEENS5_IJNSA_ILi256EEENSA_ILi128EEESH_EEENS5_IJNS_12float_e2m1_tENS_13float_ue4m3_tEEEENS5_IJNS5_IJlSD_lEEENS4_6LayoutINS5_IJNS5_IJNS5_IJNSA_ILi32EEESB_EEEiEEENS5_IJNS5_IJNSA_ILi16EEESB_EEEiEEENS5_IJSD_iEEEEEENS5_IJST_NS5_IJNS5_IJNSA_ILi0EEESD_EEENSA_ILi512EEEEEENS5_IJSW_iEEEEEEEEEEESL_S13_NS4_8TiledMMAINS4_8MMA_AtomIJNS4_23SM100_MMA_MXF4_2x1SM_SSISJ_SJ_fSK_Li256ELi128ELi16ELNS4_4UMMA5MajorE0ELS18_0ELNS17_7ScaleInE0ELS19_0EEEEEENSN_INS5_IJSD_SD_SD_EEENS5_IJSW_SW_SW_EEEEENS5_IJNS4_10UnderscoreES1F_S1F_EEEEENS5_IJNS4_28SM100_TMA_2SM_LOAD_MULTICASTES1I_EEENS5_IJNS4_14ComposedLayoutINS4_7SwizzleILi2ELi4ELi3EEENS4_18smem_ptr_flag_bitsILi4EEENSN_INS5_IJNSA_ILi8EEESH_EEENS5_IJSH_SD_EEEEEEENSN_INS5_IJNS5_IJNS5_IJSP_SD_EEESS_EEESD_NS5_IJSD_SC_EEEEEENS5_IJNS5_IJNS5_IJSS_SY_EEESX_EEESW_NS5_IJSB_SY_EEEEEEEEEEEvNS4_8identityES1J_S23_vS24_EENS_8epilogue10collective18CollectiveEpilogueINS26_23Sm100TmaWarpSpecializedILi4ELi2ELi32ELb1ELb0EEEJNS5_IJSH_SH_SH_EEENS5_IJNSN_ISH_SD_EENSN_ISO_SD_EEEEENS_10bfloat16_tESM_S2F_SM_NS26_6fusion15FusionCallbacksIS2A_NS2G_17LinearCombinationIS2F_fS2F_fLNS_15FloatRoundStyleE2EEES2B_S2E_JEEENS4_5SM1004TMEM4LOAD26SM100_TMEM_LOAD_32dp32b32xENS4_13SM90_TMA_LOADENS1K_IS1M_NS1N_ILi16EEENSN_INS5_IJS1P_SO_EEENS5_IJSO_SD_EEEEEEENS4_39AutoVectorizingCopyWithAssumedAlignmentILi128EEENS4_14SM90_TMA_STOREES2V_S2X_S2X_EEEvvEEEEvNT_6ParamsE,@"STO_CUDA_ENTRY STV_DEFAULT"
_ZN7cutlass13device_kernelINS_4gemm6kernel13GemmUniversalIN4cute5tupleIJiiiiEEENS1_10collective13CollectiveMmaINS1_46MainloopSm100TmaUmmaWarpSpecializedBlockScaledILi13ELi2ELi2ENS5_IJNS4_1CILi4EEENSA_ILi2EEENSA_ILi1EEEEEEEENS5_IJNSA_ILi256EEENSA_ILi128EEESH_EEENS5_IJNS_12float_e2m1_tENS_13float_ue4m3_tEEEENS5_IJNS5_IJlSD_lEEENS4_6LayoutINS5_IJNS5_IJNS5_IJNSA_ILi32EEESB_EEEiEEENS5_IJNS5_IJNSA_ILi16EEESB_EEEiEEENS5_IJSD_iEEEEEENS5_IJST_NS5_IJNS5_IJNSA_ILi0EEESD_EEENSA_ILi512EEEEEENS5_IJSW_iEEEEEEEEEEESL_S13_NS4_8TiledMMAINS4_8MMA_AtomIJNS4_23SM100_MMA_MXF4_2x1SM_SSISJ_SJ_fSK_Li256ELi128ELi16ELNS4_4UMMA5MajorE0ELS18_0ELNS17_7ScaleInE0ELS19_0EEEEEENSN_INS5_IJSD_SD_SD_EEENS5_IJSW_SW_SW_EEEEENS5_IJNS4_10UnderscoreES1F_S1F_EEEEENS5_IJNS4_28SM100_TMA_2SM_LOAD_MULTICASTES1I_EEENS5_IJNS4_14ComposedLayoutINS4_7SwizzleILi2ELi4ELi3EEENS4_18smem_ptr_flag_bitsILi4EEENSN_INS5_IJNSA_ILi8EEESH_EEENS5_IJSH_SD_EEEEEEENSN_INS5_IJNS5_IJNS5_IJSP_SD_EEESS_EEESD_NS5_IJSD_SC_EEEEEENS5_IJNS5_IJNS5_IJSS_SY_EEESX_EEESW_NS5_IJSB_SY_EEEEEEEEEEEvNS4_8identityES1J_S23_vS24_EENS_8epilogue10collective18CollectiveEpilogueINS26_23Sm100TmaWarpSpecializedILi4ELi2ELi32ELb1ELb0EEEJNS5_IJSH_SH_SH_EEENS5_IJNSN_ISH_SD_EENSN_ISO_SD_EEEEENS_10bfloat16_tESM_S2F_SM_NS26_6fusion15FusionCallbacksIS2A_NS2G_17LinearCombinationIS2F_fS2F_fLNS_15FloatRoundStyleE2EEES2B_S2E_JEEENS4_5SM1004TMEM4LOAD26SM100_TMEM_LOAD_32dp32b32xENS4_13SM90_TMA_LOADENS1K_IS1M_NS1N_ILi16EEENSN_INS5_IJS1P_SO_EEENS5_IJSO_SD_EEEEEEENS4_39AutoVectorizingCopyWithAssumedAlignmentILi128EEENS4_14SM90_TMA_STOREES2V_S2X_S2X_EEEvvEEEEvNT_6ParamsE:
[----:B------:R-:W1:Y:S01]  /*0000*/  LDC R1, c[0x0][0x37c] ;  /* 0x0000df00ff017b82 */ /* 0x000e620000000800 */
[----:B------:R-:W2:Y:S01]  /*0010*/  S2R R98, SR_TID.X ;  /* 0x0000000000627919 */ /* 0x000ea20000002100 */
[----:B------:R-:W3:Y:S06]  /*0020*/  LDCU.64 UR12, c[0x0][0xc90] ;  /* 0x00019200ff0c77ac */ /* 0x000eec0008000a00 */
[----:B------:R-:W4:Y:S01]  /*0030*/  S2UR UR60, SR_CgaCtaId ;  /* 0x00000000003c79c3 */ /* 0x000f220000008800 */
[----:B------:R-:W-:Y:S02]  /*0040*/  PRMT R84, RZ, 0x7610, R84 ;  /* 0x00007610ff547816 */ /* 0x000fe40000000054 */
[----:B------:R-:W-:-:S02]  /*0050*/  ELECT P0, URZ, PT ;  /* 0x0000000000ff782f */ /* 0x000fc40003800000 */
[----:B---3--:R-:W-:-:S04]  /*0060*/  ISETP.NE.U32.AND P1, PT, RZ, UR12, PT ;  /* 0x0000000cff007c0c */ /* 0x008fc8000bf25070 */
[----:B------:R-:W-:Y:S01]  /*0070*/  ISETP.NE.AND.EX P2, PT, RZ, UR13, PT, P1 ;  /* 0x0000000dff007c0c */ /* 0x000fe2000bf45310 */
[----:B----4-:R-:W-:Y:S02]  /*0080*/  ULOP3.LUT UR55, UR60, 0x1, URZ, 0xc0, !UPT ;  /* 0x000000013c377892 */ /* 0x010fe4000f8ec0ff */
[----:B------:R-:W-:Y:S01]  /*0090*/  ULOP3.LUT UR54, UR60, 0x1, URZ, 0x3c, !UPT ;  /* 0x000000013c367892 */ /* 0x000fe2000f8e3cff */
[----:B--2---:R-:W-:-:S05]  /*00a0*/  SHF.R.U32.HI R85, RZ, 0x5, R98 ;  /* 0x00000005ff557819 */ /* 0x004fca0000011662 */
[----:B------:R-:W2:Y:S02]  /*00b0*/  SHFL.IDX PT, R0, R85, RZ, 0x1f ;  /* 0x00001fff55007589 */ /* 0x000ea400000e0000 */
[----:B--2---:R-:W-:Y:S02]  /*00c0*/  R2UR UR21, R0 ;  /* 0x00000000001572ca */ /* 0x004fe400000e0000 */
[----:B-1----:R-:W-:Y:S05]  /*00d0*/  @P2 BRA `(.L_x_0) ;  /* 0x0000000000302947 */ /* 0x002fea0003800000 */
[----:B------:R-:W1:Y:S02]  /*00e0*/  LDCU.64 UR4, c[0x0][0xc88] ;  /* 0x00019100ff0477ac */ /* 0x000e640008000a00 */
[----:B-1----:R-:W-:-:S04]  /*00f0*/  UISETP.NE.U32.AND UP0, UPT, UR4, URZ, UPT ;  /* 0x000000ff0400728c */ /* 0x002fc8000bf05070 */
[----:B------:R-:W-:-:S09]  /*0100*/  UISETP.NE.AND.EX UP0, UPT, UR5, URZ, UPT, UP0 ;  /* 0x000000ff0500728c */ /* 0x000fd2000bf05300 */
[----:B------:R-:W-:Y:S05]  /*0110*/  BRA.U !UP0, `(.L_x_1) ;  /* 0x0000000108147547 */ /* 0x000fea000b800000 */
[----:B------:R-:W1:Y:S01]  /*0120*/  LDC.64 R2, c[0x0][0xc88] ;  /* 0x00032200ff027b82 */ /* 0x000e620000000a00 */
[----:B------:R-:W1:Y:S02]  /*0130*/  LDCU.64 UR4, c[0x0][0x358] ;  /* 0x00006b00ff0477ac */ /* 0x000e640008000a00 */
[----:B-1----:R1:W5:Y:S01]  /*0140*/  LDG.E R41, desc[UR4][R2.64] ;  /* 0x0000000402297981 */ /* 0x002362000c1e1900 */
[----:B------:R-:W-:Y:S01]  /*0150*/  HFMA2 R84, -RZ, RZ, 0, 5.9604644775390625e-08 ;  /* 0x00000001ff547431 */ /* 0x000fe200000001ff */
[----:B------:R-:W-:Y:S05]  /*0160*/  BRA `(.L_x_0) ;  /* 0x00000000000c7947 */ /* 0x000fea0003800000 */
.L_x_1:
[----:B------:R-:W1:Y:S01]  /*0170*/  LDCU UR4, c[0x0][0xc80] ;  /* 0x00019000ff0477ac */ /* 0x000e620008000800 */
[----:B------:R-:W-:Y:S01]  /*0180*/  HFMA2 R84, -RZ, RZ, 0, 5.9604644775390625e-08 ;  /* 0x00000001ff547431 */ /* 0x000fe200000001ff */
[----:B-1----:R-:W-:-:S07]  /*0190*/  MOV R41, UR4 ;  /* 0x0000000400297c02 */ /* 0x002fce0008000f00 */
.L_x_0:
[----:B------:R-:W2:Y:S02]  /*01a0*/  LDCU.64 UR4, c[0x0][0xcb0] ;  /* 0x00019600ff0477ac */ /* 0x000ea40008000a00 */
[----:B--2---:R-:W-:-:S04]  /*01b0*/  UISETP.NE.U32.AND UP0, UPT, UR4, URZ, UPT ;  /* 0x000000ff0400728c */ /* 0x004fc8000bf05070 */
[----:B------:R-:W-:-:S09]  /*01c0*/  UISETP.NE.AND.EX UP0, UPT, UR5, URZ, UPT, UP0 ;  /* 0x000000ff0500728c */ /* 0x000fd2000bf05300 */
[----:B------:R-:W-:Y:S05]  /*01d0*/  BRA.U UP0, `(.L_x_2) ;  /* 0x0000000100287547 */ /* 0x000fea000b800000 */
[----:B------:R-:W2:Y:S02]  /*01e0*/  LDCU.64 UR4, c[0x0][0xca8] ;  /* 0x00019500ff0477ac */ /* 0x000ea40008000a00 */
[----:B--2---:R-:W-:-:S04]  /*01f0*/  UISETP.NE.U32.AND UP0, UPT, UR4, URZ, UPT ;  /* 0x000000ff0400728c */ /* 0x004fc8000bf05070 */
[----:B------:R-:W-:-:S09]  /*0200*/  UISETP.NE.AND.EX UP0, UPT, UR5, URZ, UPT, UP0 ;  /* 0x000000ff0500728c */ /* 0x000fd2000bf05300 */
[----:B------:R-:W-:Y:S05]  /*0210*/  BRA.U !UP0, `(.L_x_3) ;  /* 0x0000000108107547 */ /* 0x000fea000b800000 */
[----:B------:R-:W2:Y:S01]  /*0220*/  LDC.64 R38, c[0x0][0xca8] ;  /* 0x00032a00ff267b82 */ /* 0x000ea20000000a00 */
[----:B------:R-:W2:Y:S02]  /*0230*/  LDCU.64 UR4, c[0x0][0x358] ;  /* 0x00006b00ff0477ac */ /* 0x000ea40008000a00 */
[----:B--2---:R2:W5:Y:S01]  /*0240*/  LDG.E R38, desc[UR4][R38.64] ;  /* 0x0000000426267981 */ /* 0x004562000c1e1900 */
[----:B------:R-:W-:Y:S05]  /*0250*/  BRA `(.L_x_2) ;  /* 0x0000000000087947 */ /* 0x000fea0003800000 */
.L_x_3:
[----:B------:R-:W2:Y:S02]  /*0260*/  LDCU UR4, c[0x0][0xca0] ;  /* 0x00019400ff0477ac */ /* 0x000ea40008000800 */
[----:B--2---:R-:W-:Y:S02]  /*0270*/  MOV R38, UR4 ;  /* 0x0000000400267c02 */ /* 0x004fe40008000f00 */
.L_x_2:
[----:B------:R-:W-:Y:S01]  /*0280*/  IMAD.U32 R0, RZ, RZ, UR21 ;  /* 0x00000015ff007e24 */ /* 0x000fe2000f8e00ff */
[----:B------:R-:W-:Y:S04]  /*0290*/  BSSY.RECONVERGENT B0, `(.L_x_4) ;  /* 0x0000012000007945 */ /* 0x000fe80003800200 */
[C---:B------:R-:W-:Y:S02]  /*02a0*/  ISETP.NE.OR P3, PT, R0.reuse, 0x1, !P0 ;  /* 0x000000010000780c */ /* 0x040fe40004765670 */
[----:B------:R-:W-:-:S11]  /*02b0*/  ISETP.NE.OR P2, PT, R0, 0x3, !P0 ;  /* 0x000000030000780c */ /* 0x000fd60004745670 */
[----:B------:R-:W-:Y:S05]  /*02c0*/  @P3 BRA `(.L_x_5) ;  /* 0x0000000000383947 */ /* 0x000fea0003800000 */
[----:B------:R-:W3:Y:S02]  /*02d0*/  LDCU.64 UR4, c[0x0][0x348] ;  /* 0x00006900ff0477ac */ /* 0x000ee40008000a00 */
[----:B---3--:R-:W-:Y:S02]  /*02e0*/  UIADD3 UR10, UP3, UPT, UR4, 0x80, URZ ;  /* 0x00000080040a7890 */ /* 0x008fe4000ff7e0ff */
[----:B------:R-:W-:Y:S02]  /*02f0*/  UIADD3 UR8, UP2, UPT, UR4, 0x180, URZ ;  /* 0x0000018004087890 */ /* 0x000fe4000ff5e0ff */
[----:B------:R-:W-:Y:S02]  /*0300*/  UIADD3 UR6, UP1, UPT, UR4, 0x280, URZ ;  /* 0x0000028004067890 */ /* 0x000fe4000ff3e0ff */
[----:B------:R-:W-:Y:S02]  /*0310*/  UIADD3 UR4, UP0, UPT, UR4, 0x380, URZ ;  /* 0x0000038004047890 */ /* 0x000fe4000ff1e0ff */
[----:B------:R-:W-:-:S02]  /*0320*/  UIADD3.X UR11, UPT, UPT, URZ, UR5, URZ, UP3, !UPT ;  /* 0x00000005ff0b7290 */ /* 0x000fc40009ffe4ff */
[----:B------:R-:W-:Y:S02]  /*0330*/  UIADD3.X UR9, UPT, UPT, URZ, UR5, URZ, UP2, !UPT ;  /* 0x00000005ff097290 */ /* 0x000fe400097fe4ff */
[----:B------:R-:W-:Y:S02]  /*0340*/  UIADD3.X UR7, UPT, UPT, URZ, UR5, URZ, UP1, !UPT ;  /* 0x00000005ff077290 */ /* 0x000fe40008ffe4ff */
[----:B------:R-:W-:-:S03]  /*0350*/  UIADD3.X UR5, UPT, UPT, URZ, UR5, URZ, UP0, !UPT ;  /* 0x00000005ff057290 */ /* 0x000fc600087fe4ff */
[----:B------:R3:W-:Y:S02]  /*0360*/  UTMACCTL.PF [UR10] ;  /* 0x000000000a0079b9 */ /* 0x0007e40008040000 */
[----:B------:R3:W-:Y:S02]  /*0370*/  UTMACCTL.PF [UR8] ;  /* 0x00000000080079b9 */ /* 0x0007e40008040000 */
[----:B------:R3:W-:Y:S02]  /*0380*/  UTMACCTL.PF [UR6] ;  /* 0x00000000060079b9 */ /* 0x0007e40008040000 */
[----:B------:R3:W-:Y:S02]  /*0390*/  UTMACCTL.PF [UR4] ;  /* 0x00000000040079b9 */ /* 0x0007e40008040000 */
[----:B---3--:R-:W-:Y:S01]  /*03a0*/  NOP ;  /* 0x0000000000007918 */ /* 0x008fe20000000000 */
.L_x_5:
[----:B------:R-:W-:Y:S05]  /*03b0*/  BSYNC.RECONVERGENT B0 ;  /* 0x0000000000007941 */ /* 0x000fea0003800200 */
.L_x_4:
[----:B------:R-:W-:Y:S04]  /*03c0*/  BSSY.RECONVERGENT B0, `(.L_x_6) ;  /* 0x000000a000007945 */ /* 0x000fe80003800200 */
[----:B------:R-:W-:Y:S05]  /*03d0*/  @P2 BRA `(.L_x_7) ;  /* 0x0000000000202947 */ /* 0x000fea0003800000 */
[----:B------:R-:W3:Y:S02]  /*03e0*/  LDCU.64 UR4, c[0x0][0x348] ;  /* 0x00006900ff0477ac */ /* 0x000ee40008000a00 */
[----:B---3--:R-:W-:Y:S02]  /*03f0*/  UIADD3 UR6, UP1, UPT, UR4, 0x980, URZ ;  /* 0x0000098004067890 */ /* 0x008fe4000ff3e0ff */
[----:B------:R-:W-:Y:S02]  /*0400*/  UIADD3 UR4, UP0, UPT, UR4, 0xa80, URZ ;  /* 0x00000a8004047890 */ /* 0x000fe4000ff1e0ff */
[----:B------:R-:W-:Y:S02]  /*0410*/  UIADD3.X UR7, UPT, UPT, URZ, UR5, URZ, UP1, !UPT ;  /* 0x00000005ff077290 */ /* 0x000fe40008ffe4ff */
[----:B------:R-:W-:-:S07]  /*0420*/  UIADD3.X UR5, UPT, UPT, URZ, UR5, URZ, UP0, !UPT ;  /* 0x00000005ff057290 */ /* 0x000fce00087fe4ff */
[----:B------:R3:W-:Y:S02]  /*0430*/  UTMACCTL.PF [UR6] ;  /* 0x00000000060079b9 */ /* 0x0007e40008040000 */
[----:B------:R3:W-:Y:S02]  /*0440*/  UTMACCTL.PF [UR4] ;  /* 0x00000000040079b9 */ /* 0x0007e40008040000 */
[----:B---3--:R-:W-:Y:S01]  /*0450*/  NOP ;  /* 0x0000000000007918 */ /* 0x008fe20000000000 */
.L_x_7:
[----:B------:R-:W-:Y:S05]  /*0460*/  BSYNC.RECONVERGENT B0 ;  /* 0x0000000000007941 */ /* 0x000fea0003800200 */
.L_x_6:
[----:B------:R-:W3:Y:S01]  /*0470*/  LDCU.64 UR4, c[0x0][0xc88] ;  /* 0x00019100ff0477ac */ /* 0x000ee20008000a00 */
[----:B------:R-:W-:Y:S01]  /*0480*/  ISETP.NE.AND.EX P1, PT, RZ, UR13, PT, P1 ;  /* 0x0000000dff007c0c */ /* 0x000fe2000bf25310 */
[----:B------:R-:W-:Y:S01]  /*0490*/  UPLOP3.LUT UP5, UPT, UPT, UPT, UPT, 0x80, 0x8 ;  /* 0x000000000008789c */ /* 0x000fe20003faf070 */
[----:B---3--:R-:W-:-:S04]  /*04a0*/  ISETP.NE.U32.AND P2, PT, RZ, UR4, PT ;  /* 0x00000004ff007c0c */ /* 0x008fc8000bf45070 */
[----:B------:R-:W-:-:S13]  /*04b0*/  ISETP.NE.AND.EX P2, PT, RZ, UR5, PT, P2 ;  /* 0x00000005ff007c0c */ /* 0x000fda000bf45320 */
[----:B------:R-:W-:Y:S05]  /*04c0*/  @P2 BRA P1, `(.L_x_8) ;  /* 0x0000000000282947 */ /* 0x000fea0000800000 */
[----:B------:R-:W-:Y:S01]  /*04d0*/  UISETP.NE.U32.AND UP0, UPT, UR12, URZ, UPT ;  /* 0x000000ff0c00728c */ /* 0x000fe2000bf05070 */
[----:B-----5:R-:W-:Y:S01]  /*04e0*/  FSETP.NEU.AND P1, PT, R41, RZ, PT ;  /* 0x000000ff2900720b */ /* 0x020fe20003f2d000 */
[----:B------:R-:W-:Y:S02]  /*04f0*/  UISETP.NE.U32.AND UP2, UPT, UR4, URZ, UPT ;  /* 0x000000ff0400728c */ /* 0x000fe4000bf45070 */
[----:B------:R-:W-:Y:S02]  /*0500*/  UISETP.NE.AND.EX UP1, UPT, UR13, URZ, UPT, UP0 ;  /* 0x000000ff0d00728c */ /* 0x000fe4000bf25300 */
[----:B------:R-:W-:-:S04]  /*0510*/  UISETP.NE.AND.EX UP0, UPT, UR5, URZ, UPT, UP2 ;  /* 0x000000ff0500728c */ /* 0x000fc8000bf05320 */
[----:B------:R-:W-:-:S04]  /*0520*/  USEL UR4, URZ, 0xffffffff, UP0 ;  /* 0xffffffffff047887 */ /* 0x000fc80008000000 */
[----:B------:R-:W-:Y:S01]  /*0530*/  VOTEU.ANY UP0, P1 ;  /* 0x0000000000ff7886 */ /* 0x000fe20000800100 */
[----:B------:R-:W-:-:S04]  /*0540*/  @!UP1 USEL UR4, URZ, 0xffffffff, UP0 ;  /* 0xffffffffff049887 */ /* 0x000fc80008000000 */
[----:B------:R-:W-:-:S04]  /*0550*/  ULOP3.LUT UR4, UR4, 0x1, URZ, 0xc0, !UPT ;  /* 0x0000000104047892 */ /* 0x000fc8000f8ec0ff */
[----:B------:R-:W-:-:S11]  /*0560*/  UISETP.NE.U32.AND UP5, UPT, UR4, 0x1, UPT ;  /* 0x000000010400788c */ /* 0x000fd6000bfa5070 */
.L_x_8:
[----:B------:R-:W3:Y:S01]  /*0570*/  SHFL.IDX PT, R0, R85, RZ, 0x1f ;  /* 0x00001fff55007589 */ /* 0x000ee200000e0000 */
[----:B------:R-:W-:-:S04]  /*0580*/  UISETP.NE.AND UP0, UPT, UR21, 0x2, UPT ;  /* 0x000000021500788c */ /* 0x000fc8000bf05270 */
[----:B------:R-:W-:Y:S02]  /*0590*/  UISETP.EQ.AND UP1, UPT, UR55, URZ, !UP0 ;  /* 0x000000ff3700728c */ /* 0x000fe4000c722270 */
[----:B------:R-:W-:-:S04]  /*05a0*/  USEL UR52, URZ, 0x1, UP0 ;  /* 0x00000001ff347887 */ /* 0x000fc80008000000 */
[----:B------:R-:W-:Y:S02]  /*05b0*/  PLOP3.LUT P4, PT, P0, PT, UP1, 0x80, 0x8 ;  /* 0x000000000008781c */ /* 0x000fe4000078f018 */
[----:B---3--:R-:W-:-:S13]  /*05c0*/  ISETP.NE.AND P1, PT, R0, RZ, PT ;  /* 0x000000ff0000720c */ /* 0x008fda0003f25270 */
[----:B------:R-:W-:Y:S05]  /*05d0*/  @P1 BRA `(.L_x_9) ;  /* 0x0000000000a81947 */ /* 0x000fea0003800000 */
[----:B------:R-:W-:Y:S01]  /*05e0*/  ELECT P1, URZ, PT ;  /* 0x0000000000ff782f */ /* 0x000fe20003820000 */
[----:B------:R-:W-:-:S12]  /*05f0*/  BSSY.RECONVERGENT B0, `(.L_x_9) ;  /* 0x0000028000007945 */ /* 0x000fd80003800200 */
[----:B------:R-:W-:Y:S05]  /*0600*/  @!P1 BRA `(.L_x_10) ;  /* 0x0000000000989947 */ /* 0x000fea0003800000 */
[----:B------:R-:W-:Y:S01]  /*0610*/  UMOV UR4, 0x400 ;  /* 0x0000040000047882 */ /* 0x000fe20000000000 */
[----:B------:R-:W-:Y:S01]  /*0620*/  UMOV UR8, 0x1 ;  /* 0x0000000100087882 */ /* 0x000fe20000000000 */
[----:B------:R-:W-:Y:S01]  /*0630*/  UMOV UR6, 0x3 ;  /* 0x0000000300067882 */ /* 0x000fe20000000000 */
[----:B------:R-:W-:Y:S02]  /*0640*/  ULEA UR4, UR60, UR4, 0x18 ;  /* 0x000000043c047291 */ /* 0x000fe4000f8ec0ff */
[----:B------:R-:W-:-:S04]  /*0650*/  UIADD3 UR8, UPT, UPT, -UR8, 0x100000, URZ ;  /* 0x0010000008087890 */ /* 0x000fc8000fffe1ff */
[----:B------:R-:W-:Y:S02]  /*0660*/  USHF.L.U32 UR9, UR8, 0xb, URZ ;  /* 0x0000000b08097899 */ /* 0x000fe400080006ff */
[----:B------:R-:W-:Y:S02]  /*0670*/  USHF.L.U32 UR8, UR8, 0x1, URZ ;  /* 0x0000000108087899 */ /* 0x000fe400080006ff */
[----:B------:R-:W-:-:S04]  /*0680*/  UIADD3 UR6, UPT, UPT, -UR6, 0x100000, URZ ;  /* 0x0010000006067890 */ /* 0x000fc8000fffe1ff */
[----:B------:R-:W-:Y:S02]  /*0690*/  USHF.L.U32 UR7, UR6, 0xb, URZ ;  /* 0x0000000b06077899 */ /* 0x000fe400080006ff */
[----:B------:R-:W-:Y:S01]  /*06a0*/  USHF.L.U32 UR6, UR6, 0x1, URZ ;  /* 0x0000000106067899 */ /* 0x000fe200080006ff */
[----:B------:R-:W3:Y:S03]  /*06b0*/  FENCE.VIEW.ASYNC.S ;  /* 0x00000000000073c6 */ /* 0x000ee60000000000 */
[----:B---3--:R3:W4:Y:S08]  /*06c0*/  SYNCS.EXCH.64 URZ, [UR4], UR8 ;  /* 0x0000000804ff75b2 */ /* 0x0087300008000100 */
[----:B------:R3:W1:Y:S01]  /*06d0*/  SYNCS.EXCH.64 URZ, [UR4+0x68], UR6 ;  /* 0x0000680604ff75b2 */ /* 0x0006620008000100 */
        /* <DEDUP_REMOVED lines=23> */
[----:B------:R3:W1:Y:S02]  /*0850*/  SYNCS.EXCH.64 URZ, [UR4+0xc8], UR6 ;  /* 0x0000c80604ff75b2 */ /* 0x0006640008000100 */
[----:B---34-:R-:W-:Y:S01]  /*0860*/  NOP ;  /* 0x0000000000007918 */ /* 0x018fe20000000000 */
.L_x_10:
[----:B------:R-:W-:Y:S05]  /*0870*/  BSYNC.RECONVERGENT B0 ;  /* 0x0000000000007941 */ /* 0x000fea0003800200 */
.L_x_9:
[----:B------:R-:W3:Y:S01]  /*0880*/  SHFL.IDX PT, R0, R85, RZ, 0x1f ;  /* 0x00001fff55007589 */ /* 0x000ee200000e0000 */
[----:B------:R-:W-:Y:S01]  /*0890*/  NOP ;  /* 0x0000000000007918 */ /* 0x000fe20000000000 */
[----:B---3--:R-:W-:-:S13]  /*08a0*/  ISETP.NE.AND P1, PT, R0, 0x1, PT ;  /* 0x000000010000780c */ /* 0x008fda0003f25270 */
[----:B------:R-:W-:Y:S05]  /*08b0*/  @P1 BRA `(.L_x_11) ;  /* 0x0000000000541947 */ /* 0x000fea0003800000 */
        /* <DEDUP_REMOVED lines=10> */
[----:B------:R-:W-:Y:S01]  /*0960*/  ELECT P1, URZ, PT ;  /* 0x0000000000ff782f */ /* 0x000fe20003820000 */
[----:B------:R-:W3:Y:S02]  /*0970*/  FENCE.VIEW.ASYNC.S ;  /* 0x00000000000073c6 */ /* 0x000ee40000000000 */
[----:B---3--:R3:W4:Y:S08]  /*0980*/  SYNCS.EXCH.64 URZ, [UR4+0xd0], UR8 ;  /* 0x0000d00804ff75b2 */ /* 0x0087300008000100 */
[----:B------:R3:W1:Y:S01]  /*0990*/  SYNCS.EXCH.64 URZ, [UR4+0xf0], UR6 ;  /* 0x0000f00604ff75b2 */ /* 0x0006620008000100 */
[----:B------:R3:W1:Y:S01]  /*09a0*/  SYNCS.EXCH.64 URZ, [UR4+0xd8], UR8 ;  /* 0x0000d80804ff75b2 */ /* 0x0006620008000100 */
[----:B------:R3:W1:Y:S01]  /*09b0*/  SYNCS.EXCH.64 URZ, [UR4+0xf8], UR6 ;  /* 0x0000f80604ff75b2 */ /* 0x0006620008000100 */
[----:B------:R3:W1:Y:S01]  /*09c0*/  SYNCS.EXCH.64 URZ, [UR4+0xe0], UR8 ;  /* 0x0000e00804ff75b2 */ /* 0x0006620008000100 */
[----:B------:R3:W1:Y:S01]  /*09d0*/  SYNCS.EXCH.64 URZ, [UR4+0x100], UR6 ;  /* 0x0001000604ff75b2 */ /* 0x0006620008000100 */
[----:B------:R3:W1:Y:S01]  /*09e0*/  SYNCS.EXCH.64 URZ, [UR4+0xe8], UR8 ;  /* 0x0000e80804ff75b2 */ /* 0x0006620008000100 */
[----:B------:R3:W1:Y:S01]  /*09f0*/  SYNCS.EXCH.64 URZ, [UR4+0x108], UR6 ;  /* 0x0001080604ff75b2 */ /* 0x0006620008000100 */
[----:B------:R-:W-:Y:S01]  /*0a00*/  NOP ;  /* 0x0000000000007918 */ /* 0x000fe20000000000 */
.L_x_11:
[----:B------:R-:W2:Y:S01]  /*0a10*/  SHFL.IDX PT, R0, R85, RZ, 0x1f ;  /* 0x00001fff55007589 */ /* 0x000ea200000e0000 */
[----:B------:R-:W-:Y:S01]  /*0a20*/  NOP ;  /* 0x0000000000007918 */ /* 0x000fe20000000000 */
[----:B--2---:R-:W-:-:S13]  /*0a30*/  ISETP.NE.AND P1, PT, R0, 0x3, PT ;  /* 0x000000030000780c */ /* 0x004fda0003f25270 */
[----:B------:R-:W-:Y:S05]  /*0a40*/  @P1 BRA `(.L_x_12) ;  /* 0x00000000002c1947 */ /* 0x000fea0003800000 */
[----:B---3--:R-:W-:Y:S01]  /*0a50*/  UMOV UR6, 0x400 ;  /* 0x0000040000067882 */ /* 0x008fe20000000000 */
[----:B------:R-:W-:Y:S01]  /*0a60*/  UMOV UR4, 0x20 ;  /* 0x0000002000047882 */ /* 0x000fe20000000000 */
[----:B------:R-:W-:Y:S02]  /*0a70*/  ULEA UR6, UR60, UR6, 0x18 ;  /* 0x000000063c067291 */ /* 0x000fe4000f8ec0ff */
[----:B------:R-:W-:-:S04]  /*0a80*/  UIADD3 UR4, UPT, UPT, -UR4, 0x100000, URZ ;  /* 0x0010000004047890 */ /* 0x000fc8000fffe1ff */
[----:B------:R-:W-:Y:S02]  /*0a90*/  USHF.L.U32 UR5, UR4, 0xb, URZ ;  /* 0x0000000b04057899 */ /* 0x000fe400080006ff */
[----:B------:R-:W-:Y:S01]  /*0aa0*/  USHF.L.U32 UR4, UR4, 0x1, URZ ;  /* 0x0000000104047899 */ /* 0x000fe200080006ff */
[----:B------:R-:W-:Y:S01]  /*0ab0*/  ELECT P1, URZ, PT ;  /* 0x0000000000ff782f */ /* 0x000fe20003820000 */
[----:B------:R-:W2:Y:S10]  /*0ac0*/  FENCE.VIEW.ASYNC.S ;  /* 0x00000000000073c6 */ /* 0x000eb40000000000 */
[----:B--2---:R2:W3:Y:S01]  /*0ad0*/  SYNCS.EXCH.64 URZ, [UR6+0x110], UR4 ;  /* 0x0001100406ff75b2 */ /* 0x0044e20008000100 */
[----:B------:R2:W1:Y:S01]  /*0ae0*/  SYNCS.EXCH.64 URZ, [UR6+0x118], UR4 ;  /* 0x0001180406ff75b2 */ /* 0x0004620008000100 */
[----:B------:R-:W-:Y:S01]  /*0af0*/  NOP ;  /* 0x0000000000007918 */ /* 0x000fe20000000000 */
.L_x_12:
[----:B------:R-:W4:Y:S01]  /*0b00*/  SHFL.IDX PT, R0, R85, RZ, 0x1f ;  /* 0x00001fff55007589 */ /* 0x000f2200000e0000 */
[----:B------:R-:W-:Y:S01]  /*0b10*/  NOP ;  /* 0x0000000000007918 */ /* 0x000fe20000000000 */
[----:B----4-:R-:W-:-:S13]  /*0b20*/  ISETP.NE.AND P1, PT, R0, 0x4, PT ;  /* 0x000000040000780c */ /* 0x010fda0003f25270 */
[----:B------:R-:W-:Y:S05]  /*0b30*/  @P1 BRA `(.L_x_13) ;  /* 0x0000000000481947 */ /* 0x000fea0003800000 */
[----:B--23--:R-:W-:Y:S01]  /*0b40*/  UMOV UR4, 0x720 ;  /* 0x0000072000047882 */ /* 0x00cfe20000000000 */
[----:B------:R-:W-:Y:S01]  /*0b50*/  UMOV UR6, 0x400 ;  /* 0x0000040000067882 */ /* 0x000fe20000000000 */
[----:B------:R-:W-:Y:S01]  /*0b60*/  USEL UR4, UR4, 0x620, UP5 ;  /* 0x0000062004047887 */ /* 0x000fe2000a800000 */
        /* <DEDUP_REMOVED lines=9> */
[----:B------:R-:W2:Y:S02]  /*0c00*/  FENCE.VIEW.ASYNC.S ;  /* 0x00000000000073c6 */ /* 0x000ea40000000000 */
[----:B--2---:R4:W2:Y:S08]  /*0c10*/  SYNCS.EXCH.64 URZ, [UR6+0x120], UR8 ;  /* 0x0001200806ff75b2 */ /* 0x0048b00008000100 */
[----:B------:R4:W3:Y:S01]  /*0c20*/  SYNCS.EXCH.64 URZ, [UR6+0x130], UR4 ;  /* 0x0001300406ff75b2 */ /* 0x0008e20008000100 */
[----:B------:R4:W1:Y:S01]  /*0c30*/  SYNCS.EXCH.64 URZ, [UR6+0x128], UR8 ;  /* 0x0001280806ff75b2 */ /* 0x0008620008000100 */
[----:B------:R4:W1:Y:S02]  /*0c40*/  SYNCS.EXCH.64 URZ, [UR6+0x138], UR4 ;  /* 0x0001380406ff75b2 */ /* 0x0008640008000100 */
[----:B----4-:R-:W-:Y:S01]  /*0c50*/  NOP ;  /* 0x0000000000007918 */ /* 0x010fe20000000000 */
.L_x_13:
[----:B------:R-:W4:Y:S01]  /*0c60*/  SHFL.IDX PT, R0, R85, RZ, 0x1f ;  /* 0x00001fff55007589 */ /* 0x000f2200000e0000 */
[----:B------:R-:W-:Y:S01]  /*0c70*/  NOP ;  /* 0x0000000000007918 */ /* 0x000fe20000000000 */
[----:B----4-:R-:W-:-:S13]  /*0c80*/  ISETP.NE.AND P1, PT, R0, 0x5, PT ;  /* 0x000000050000780c */ /* 0x010fda0003f25270 */
[----:B------:R-:W-:Y:S05]  /*0c90*/  @P1 BRA `(.L_x_14) ;  /* 0x0000000000441947 */ /* 0x000fea0003800000 */
[----:B--23--:R-:W-:Y:S01]  /*0ca0*/  UMOV UR4, 0x400 ;  /* 0x0000040000047882 */ /* 0x00cfe20000000000 */
        /* <DEDUP_REMOVED lines=16> */
.L_x_14:
[----:B------:R-:W4:Y:S01]  /*0db0*/  SHFL.IDX PT, R0, R85, RZ, 0x1f ;  /* 0x00001fff55007589 */ /* 0x000f2200000e0000 */
[----:B------:R-:W-:Y:S01]  /*0dc0*/  ISETP.NE.OR P0, PT, RZ, UR21, !P0 ;  /* 0x00000015ff007c0c */ /* 0x000fe2000c705670 */
[----:B------:R-:W-:Y:S01]  /*0dd0*/  NOP ;  /* 0x0000000000007918 */ /* 0x000fe20000000000 */
[----:B----4-:R-:W-:-:S13]  /*0de0*/  ISETP.NE.AND P1, PT, R0, 0x3, PT ;  /* 0x000000030000780c */ /* 0x010fda0003f25270 */
[----:B------:R-:W-:Y:S05]  /*0df0*/  @P1 BRA `(.L_x_15) ;  /* 0x0000000000341947 */ /* 0x000fea0003800000 */
[----:B--23--:R-:W-:Y:S01]  /*0e00*/  UMOV UR4, 0x400 ;  /* 0x0000040000047882 */ /* 0x00cfe20000000000 */
[----:B------:R-:W-:Y:S01]  /*0e10*/  UMOV UR6, 0x20 ;  /* 0x0000002000067882 */ /* 0x000fe20000000000 */
[----:B------:R-:W-:Y:S02]  /*0e20*/  ULEA UR4, UR60, UR4, 0x18 ;  /* 0x000000043c047291 */ /* 0x000fe4000f8ec0ff */
[----:B------:R-:W-:-:S04]  /*0e30*/  UIADD3 UR6, UPT, UPT, -UR6, 0x100000, URZ ;  /* 0x0010000006067890 */ /* 0x000fc8000fffe1ff */
[----:B------:R-:W-:Y:S02]  /*0e40*/  USHF.L.U32 UR7, UR6, 0xb, URZ ;  /* 0x0000000b06077899 */ /* 0x000fe400080006ff */
[----:B------:R-:W-:Y:S01]  /*0e50*/  USHF.L.U32 UR6, UR6, 0x1, URZ ;  /* 0x0000000106067899 */ /* 0x000fe200080006ff */
[----:B------:R-:W-:Y:S01]  /*0e60*/  ELECT P1, URZ, PT ;  /* 0x0000000000ff782f */ /* 0x000fe20003820000 */
[----:B------:R-:W2:Y:S10]  /*0e70*/  FENCE.VIEW.ASYNC.S ;  /* 0x00000000000073c6 */ /* 0x000eb40000000000 */
[----:B--2---:R4:W2:Y:S01]  /*0e80*/  SYNCS.EXCH.64 URZ, [UR4+0x160], UR6 ;  /* 0x0001600604ff75b2 */ /* 0x0048a20008000100 */
[----:B------:R4:W3:Y:S01]  /*0e90*/  SYNCS.EXCH.64 URZ, [UR4+0x170], UR6 ;  /* 0x0001700604ff75b2 */ /* 0x0008e20008000100 */
[----:B------:R4:W1:Y:S01]  /*0ea0*/  SYNCS.EXCH.64 URZ, [UR4+0x168], UR6 ;  /* 0x0001680604ff75b2 */ /* 0x0008620008000100 */
[----:B------:R4:W1:Y:S02]  /*0eb0*/  SYNCS.EXCH.64 URZ, [UR4+0x178], UR6 ;  /* 0x0001780604ff75b2 */ /* 0x0008640008000100 */
[----:B----4-:R-:W-:Y:S01]  /*0ec0*/  NOP ;  /* 0x0000000000007918 */ /* 0x010fe20000000000 */
.L_x_15:
[----:B------:R-:W-:Y:S01]  /*0ed0*/  VOTEU.ALL UP0, P0 ;  /* 0x0000000000ff7886 */ /* 0x000fe20000000000 */
[----:B--23--:R-:W-:Y:S01]  /*0ee0*/  UMOV UR4, 0x20 ;  /* 0x0000002000047882 */ /* 0x00cfe20000000000 */
[----:B------:R-:W2:Y:S01]  /*0ef0*/  LDCU UR31, c[0x0][0x36c] ;  /* 0x00006d80ff1f77ac */ /* 0x000ea20008000800 */
[----:B------:R-:W-:Y:S01]  /*0f00*/  NOP ;  /* 0x0000000000007918 */ /* 0x000fe20000000000 */
[----:B------:R-:W-:Y:S01]  /*0f10*/  LOP3.LUT R0, R98, 0x1f, RZ, 0xc0, !PT ;  /* 0x0000001f62007812 */ /* 0x000fe200078ec0ff */
[----:B------:R-:W-:Y:S01]  /*0f20*/  @!UP0 UMOV UR6, 0x400 ;  /* 0x0000040000068882 */ /* 0x000fe20000000000 */
[----:B------:R-:W-:-:S04]  /*0f30*/  @!UP0 UIADD3 UR4, UPT, UPT, -UR4, 0x100000, URZ ;  /* 0x0010000004048890 */ /* 0x000fc8000fffe1ff */
[----:B------:R-:W-:Y:S02]  /*0f40*/  @!UP0 USHF.L.U32 UR5, UR4, 0xb, URZ ;  /* 0x0000000b04058899 */ /* 0x000fe400080006ff */
[----:B------:R-:W-:Y:S02]  /*0f50*/  @!UP0 USHF.L.U32 UR4, UR4, 0x1, URZ ;  /* 0x0000000104048899 */ /* 0x000fe400080006ff */
[----:B------:R-:W-:Y:S01]  /*0f60*/  @!UP0 ULEA UR6, UR60, UR6, 0x18 ;  /* 0x000000063c068291 */ /* 0x000fe2000f8ec0ff */
[----:B------:R-:W-:Y:S01]  /*0f70*/  VOTEU.ALL UP0, P0 ;  /* 0x0000000000ff7886 */ /* 0x000fe20000000000 */
[----:B------:R-:W-:Y:S02]  /*0f80*/  UISETP.NE.AND UP6, UPT, UR21, URZ, UPT ;  /* 0x000000ff1500728c */ /* 0x000fe4000bfc5270 */
[----:B--2---:R-:W-:Y:S01]  /*0f90*/  UISETP.EQ.U32.AND UP1, UPT, UR31, 0x1, UPT ;  /* 0x000000011f00788c */ /* 0x004fe2000bf22070 */
[----:B------:R-:W2:Y:S07]  /*0fa0*/  FENCE.VIEW.ASYNC.S ;  /* 0x00000000000073c6 */ /* 0x000eae0000000000 */
[----:B--2---:R2:W3:Y:S01]  /*0fb0*/  @!UP0 SYNCS.EXCH.64 URZ, [UR6+0x180], UR4 ;  /* 0x0001800406ff85b2 */ /* 0x0044e20008000100 */
[----:B------:R-:W-:Y:S05]  /*0fc0*/  BRA.U !UP1, `(.L_x_16) ;  /* 0x0000000109087547 */ /* 0x000fea000b800000 */
[----:B-1-3--:R-:W-:Y:S01]  /*0fd0*/  UCGABAR_ARV ;  /* 0x00000000000079c7 */ /* 0x00afe20008000000 */
[----:B------:R-:W-:Y:S05]  /*0fe0*/  BRA `(.L_x_17) ;  /* 0x0000000000047947 */ /* 0x000fea0003800000 */
.L_x_16:
[----:B-1-3--:R-:W-:Y:S01]  /*0ff0*/  NOP ;  /* 0x0000000000007918 */ /* 0x00afe20000000000 */
.L_x_17:
[----:B------:R-:W1:Y:S01]  /*1000*/  S2UR UR70, SR_CTAID.X ;  /* 0x00000000004679c3 */ /* 0x000e620000002500 */
[----:B------:R-:W-:-:S05]  /*1010*/  CS2R.32 R87, SR_CgaSize ;  /* 0x0000000000577805 */ /* 0x000fca0000008a00 */
[----:B------:R-:W-:-:S05]  /*1020*/  IMAD R87, R87, -0xa0, RZ ;  /* 0xffffff6057577824 */ /* 0x000fca00078e02ff */
[----:B--2---:R-:W-:-:S14]  /*1030*/  R2UR UR4, R87 ;  /* 0x00000000570472ca */ /* 0x004fdc00000e0000 */
[----:B------:R-:W2:Y:S01]  /*1040*/  LDCU UR4, c[0x0][UR4+0x2b0] ;  /* 0x00005600040477ac */ /* 0x000ea20008000800 */
[----:B------:R-:W-:-:S05]  /*1050*/  CS2R.32 R87, SR_CgaSize ;  /* 0x0000000000577805 */ /* 0x000fca0000008a00 */
[----:B------:R-:W-:-:S05]  /*1060*/  IMAD R87, R87, -0xa0, RZ ;  /* 0xffffff6057577824 */ /* 0x000fca00078e02ff */
[----:B------:R-:W-:-:S14]  /*1070*/  R2UR UR5, R87 ;  /* 0x00000000570572ca */ /* 0x000fdc00000e0000 */
[----:B------:R-:W3:Y:S01]  /*1080*/  LDCU UR5, c[0x0][UR5+0x2b4] ;  /* 0x00005680050577ac */ /* 0x000ee20008000800 */
[----:B------:R-:W4:Y:S01]  /*1090*/  S2UR UR12, SR_CTAID.Y ;  /* 0x00000000000c79c3 */ /* 0x000f220000002600 */
[----:B------:R-:W-:-:S05]  /*10a0*/  CS2R.32 R87, SR_CgaSize ;  /* 0x0000000000577805 */ /* 0x000fca0000008a00 */
[----:B------:R-:W-:-:S05]  /*10b0*/  IMAD R87, R87, -0xa0, RZ ;  /* 0xffffff6057577824 */ /* 0x000fca00078e02ff */
[----:B------:R-:W-:-:S14]  /*10c0*/  R2UR UR9, R87 ;  /* 0x00000000570972ca */ /* 0x000fdc00000e0000 */
[----:B------:R-:W3:Y:S01]  /*10d0*/  LDCU UR9, c[0x0][UR9+0x2a0] ;  /* 0x00005400090977ac */ /* 0x000ee20008000800 */
[----:B------:R-:W-:-:S05]  /*10e0*/  CS2R.32 R87, SR_CgaSize ;  /* 0x0000000000577805 */ /* 0x000fca0000008a00 */
[----:B------:R-:W-:-:S05]  /*10f0*/  IMAD R87, R87, -0xa0, RZ ;  /* 0xffffff6057577824 */ /* 0x000fca00078e02ff */
[----:B------:R-:W-:-:S14]  /*1100*/  R2UR UR10, R87 ;  /* 0x00000000570a72ca */ /* 0x000fdc00000e0000 */
[----:B------:R-:W3:Y:S01]  /*1110*/  LDCU UR10, c[0x0][UR10+0x2a4] ;  /* 0x000054800a0a77ac */ /* 0x000ee20008000800 */
[----:B------:R-:W-:Y:S02]  /*1120*/  ULOP3.LUT UR6, UR60, 0x4, URZ, 0xc0, !UPT ;  /* 0x000000043c067892 */ /* 0x000fe4000f8ec0ff */
[----:B------:R-:W-:Y:S02]  /*1130*/  USHF.R.U32.HI UR11, URZ, 0x1, UR60 ;  /* 0x00000001ff0b7899 */ /* 0x000fe4000801163c */
[----:B------:R-:W-:Y:S02]  /*1140*/  UISETP.GT.U32.AND UP0, UPT, UR6, 0xffff, UPT ;  /* 0x0000ffff0600788c */ /* 0x000fe4000bf04070 */
[----:B------:R-:W-:Y:S01]  /*1150*/  USHF.R.U32.HI UR53, URZ, 0x2, UR60 ;  /* 0x00000002ff357899 */ /* 0x000fe2000801163c */
[----:B-1----:R-:W-:Y:S01]  /*1160*/  I2FP.F32.U32 R3, UR70 ;  /* 0x0000004600037c45 */ /* 0x002fe20008201000 */
[----:B------:R-:W-:Y:S02]  /*1170*/  USHF.L.U32 UR48, UR60, 0xa, URZ ;  /* 0x0000000a3c307899 */ /* 0x000fe400080006ff */
[----:B------:R-:W-:-:S02]  /*1180*/  USHF.L.U32 UR51, UR60, 0x7, URZ ;  /* 0x000000073c337899 */ /* 0x000fc400080006ff */
[----:B--2---:R-:W-:Y:S01]  /*1190*/  FMUL R3, R3, UR4 ;  /* 0x0000000403037c20 */ /* 0x004fe20008400000 */
[----:B------:R-:W-:Y:S01]  /*11a0*/  ULOP3.LUT UR4, UR55, 0x4, UR60, 0xf8, !UPT ;  /* 0x0000000437047892 */ /* 0x000fe2000f8ef83c */
[----:B----4-:R-:W-:Y:S01]  /*11b0*/  I2FP.F32.U32 R2, UR12 ;  /* 0x0000000c00027c45 */ /* 0x010fe20008201000 */
[----:B------:R-:W-:-:S03]  /*11c0*/  USHF.L.U32 UR50, UR60, 0x8, URZ ;  /* 0x000000083c327899 */ /* 0x000fc600080006ff */
[----:B------:R-:W1:Y:S01]  /*11d0*/  F2I.U32.TRUNC.NTZ R3, R3 ;  /* 0x0000000300037305 */ /* 0x000e62000020f000 */
[----:B------:R-:W-:Y:S01]  /*11e0*/  UISETP.GT.U32.AND UP1, UPT, UR4, 0xffff, UPT ;  /* 0x0000ffff0400788c */ /* 0x000fe2000bf24070 */
[----:B---3--:R-:W-:Y:S01]  /*11f0*/  FMUL R2, R2, UR5 ;  /* 0x0000000502027c20 */ /* 0x008fe20008400000 */
[----:B------:R-:W-:Y:S02]  /*1200*/  ULOP3.LUT UR5, UR60, 0x3, URZ, 0xc0, !UPT ;  /* 0x000000033c057892 */ /* 0x000fe4000f8ec0ff */
[----:B------:R-:W-:Y:S02]  /*1210*/  USEL UR47, UR4, 0xffff, !UP1 ;  /* 0x0000ffff042f7887 */ /* 0x000fe4000c800000 */
[----:B------:R-:W-:Y:S01]  /*1220*/  UISETP.GT.U32.AND UP2, UPT, UR5, 0xffff, UPT ;  /* 0x0000ffff0500788c */ /* 0x000fe2000bf44070 */
[----:B------:R-:W2:Y:S01]  /*1230*/  F2I.U32.TRUNC.NTZ R2, R2 ;  /* 0x0000000200027305 */ /* 0x000ea2000020f000 */
[----:B------:R-:W-:Y:S01]  /*1240*/  UMOV UR13, 0x11 ;  /* 0x00000011000d7882 */ /* 0x000fe20000000000 */
[----:B------:R-:W-:Y:S01]  /*1250*/  UMOV UR14, 0x5 ;  /* 0x00000005000e7882 */ /* 0x000fe20000000000 */
[----:B------:R-:W-:Y:S01]  /*1260*/  USEL UR43, UR5, 0xffff, !UP2 ;  /* 0x0000ffff052b7887 */ /* 0x000fe2000d000000 */
[----:B------:R-:W-:Y:S01]  /*1270*/  UMOV UR15, 0xf ;  /* 0x0000000f000f7882 */ /* 0x000fe20000000000 */
[----:B------:R-:W3:Y:S01]  /*1280*/  LDCU UR28, c[0x0][0xf24] ;  /* 0x0001e480ff1c77ac */ /* 0x000ee20008000800 */
[----:B-1----:R-:W-:-:S02]  /*1290*/  R2UR UR7, R3 ;  /* 0x00000000030772ca */ /* 0x002fc400000e0000 */
[----:B------:R-:W-:Y:S01]  /*12a0*/  PRMT R3, RZ, 0x7610, R3 ;  /* 0x00007610ff037816 */ /* 0x000fe20000000003 */
[----:B------:R-:W1:Y:S01]  /*12b0*/  LDCU UR42, c[0x0][0xf24] ;  /* 0x0001e480ff2a77ac */ /* 0x000e620008000800 */
[----:B------:R-:W4:Y:S01]  /*12c0*/  LDCU UR30, c[0x0][0xf30] ;  /* 0x0001e600ff1e77ac */ /* 0x000f220008000800 */
[----:B--2---:R-:W-:Y:S02]  /*12d0*/  R2UR UR8, R2 ;  /* 0x00000000020872ca */ /* 0x004fe400000e0000 */
[----:B------:R-:W-:Y:S01]  /*12e0*/  PRMT R2, RZ, 0x7610, R2 ;  /* 0x00007610ff027816 */ /* 0x000fe20000000002 */
[----:B------:R-:W-:Y:S01]  /*12f0*/  UMOV UR20, UR70 ;  /* 0x0000004600147c82 */ /* 0x000fe20008000000 */
[----:B------:R-:W-:-:S04]  /*1300*/  USEL UR46, UR6, 0xffff, !UP0 ;  /* 0x0000ffff062e7887 */ /* 0x000fc8000c000000 */
[----:B------:R-:W-:-:S04]  /*1310*/  UIADD3 UR5, UPT, UPT, -UR7, URZ, URZ ;  /* 0x000000ff07057290 */ /* 0x000fc8000fffe1ff */
[----:B------:R-:W-:Y:S02]  /*1320*/  UIMAD UR5, UR9, UR5, UR70 ;  /* 0x00000005090572a4 */ /* 0x000fe4000f8e0246 */
[----:B------:R-:W-:-:S04]  /*1330*/  UIADD3 UR4, UPT, UPT, -UR8, URZ, URZ ;  /* 0x000000ff08047290 */ /* 0x000fc8000fffe1ff */
[----:B------:R-:W-:Y:S01]  /*1340*/  IMAD.U32 R87, RZ, RZ, UR5 ;  /* 0x00000005ff577e24 */ /* 0x000fe2000f8e00ff */
[----:B------:R-:W-:-:S06]  /*1350*/  UIMAD UR4, UR10, UR4, UR12 ;  /* 0x000000040a0472a4 */ /* 0x000fcc000f8e020c */
[----:B------:R-:W-:Y:S01]  /*1360*/  IMAD.U32 R86, RZ, RZ, UR4 ;  /* 0x00000004ff567e24 */ /* 0x000fe2000f8e00ff */
[----:B-1-34-:R-:W-:Y:S06]  /*1370*/  BRA.U UP6, `(.L_x_18) ;  /* 0x00000001066c7547 */ /* 0x01afec000b800000 */
[----:B------:R-:W-:Y:S02]  /*1380*/  R2UR UR16, R86 ;  /* 0x00000000561072ca */ /* 0x000fe400000e0000 */
[----:B------:R-:W-:-:S11]  /*1390*/  R2UR UR5, R87 ;  /* 0x00000000570572ca */ /* 0x000fd600000e0000 */
[----:B------:R-:W-:Y:S02]  /*13a0*/  UISETP.NE.AND UP0, UPT, UR16, URZ, UPT ;  /* 0x000000ff1000728c */ /* 0x000fe4000bf05270 */
[----:B------:R-:W-:Y:S02]  /*13b0*/  UISETP.NE.AND UP2, UPT, UR16, 0x1, UPT ;  /* 0x000000011000788c */ /* 0x000fe4000bf45270 */
[----:B------:R-:W-:Y:S02]  /*13c0*/  ULOP3.LUT UR4, UR5, 0x2, URZ, 0x3c, !UPT ;  /* 0x0000000205047892 */ /* 0x000fe4000f8e3cff */
[----:B------:R-:W-:Y:S02]  /*13d0*/  UISETP.GT.U32.AND UP4, UPT, UR5, 0x1, UP0 ;  /* 0x000000010500788c */ /* 0x000fe40008784070 */
[----:B------:R-:W-:Y:S02]  /*13e0*/  UISETP.GT.U32.AND UP3, UPT, UR5, 0x1, UP2 ;  /* 0x000000010500788c */ /* 0x000fe40009764070 */
[----:B------:R-:W-:-:S02]  /*13f0*/  UISETP.GT.U32.AND UP1, UPT, UR4, 0x1, UP0 ;  /* 0x000000010400788c */ /* 0x000fc40008724070 */
[----:B------:R-:W-:Y:S02]  /*1400*/  ULOP3.LUT UR10, UR5, 0xfffffffe, URZ, 0xc0, !UPT ;  /* 0xfffffffe050a7892 */ /* 0x000fe4000f8ec0ff */
[----:B------:R-:W-:Y:S02]  /*1410*/  UISETP.GT.U32.AND UP0, UPT, UR4, 0x1, UP2 ;  /* 0x000000010400788c */ /* 0x000fe40009704070 */
[----:B------:R-:W-:Y:S02]  /*1420*/  USEL UR6, URZ, 0x1, UP4 ;  /* 0x00000001ff067887 */ /* 0x000fe4000a000000 */
[----:B------:R-:W-:Y:S02]  /*1430*/  USEL UR5, URZ, 0x10, UP3 ;  /* 0x00000010ff057887 */ /* 0x000fe40009800000 */
[----:B------:R-:W-:Y:S02]  /*1440*/  USEL UR4, URZ, 0x2, UP4 ;  /* 0x00000002ff047887 */ /* 0x000fe4000a000000 */
[----:B------:R-:W-:-:S02]  /*1450*/  USEL UR9, URZ, 0x20, UP3 ;  /* 0x00000020ff097887 */ /* 0x000fc40009800000 */
[----:B------:R-:W-:Y:S02]  /*1460*/  USEL UR8, URZ, 0x4, UP1 ;  /* 0x00000004ff087887 */ /* 0x000fe40008800000 */
[----:B------:R-:W-:Y:S02]  /*1470*/  UIADD3 UR4, UPT, UPT, UR4, UR5, UR6 ;  /* 0x0000000504047290 */ /* 0x000fe4000fffe006 */
[----:B------:R-:W-:Y:S02]  /*1480*/  USEL UR6, URZ, 0x8, UP1 ;  /* 0x00000008ff067887 */ /* 0x000fe40008800000 */
[----:B------:R-:W-:Y:S02]  /*1490*/  USEL UR7, URZ, 0x40, UP0 ;  /* 0x00000040ff077887 */ /* 0x000fe40008000000 */
[----:B------:R-:W-:Y:S02]  /*14a0*/  UIADD3 UR5, UPT, UPT, UR8, UR9, UR4 ;  /* 0x0000000908057290 */ /* 0x000fe4000fffe004 */
[----:B------:R-:W-:-:S02]  /*14b0*/  ULEA UR4, UR16, UR10, 0x2 ;  /* 0x0000000a10047291 */ /* 0x000fc4000f8e10ff */
[----:B------:R-:W-:Y:S02]  /*14c0*/  USEL UR8, URZ, 0x80, UP0 ;  /* 0x00000080ff087887 */ /* 0x000fe40008000000 */
[----:B------:R-:W-:-:S03]  /*14d0*/  UIADD3 UR5, UPT, UPT, UR6, UR7, UR5 ;  /* 0x0000000706057290 */ /* 0x000fc6000fffe005 */
[----:B------:R-:W-:Y:S01]  /*14e0*/  UMOV UR6, 0x3 ;  /* 0x0000000300067882 */ /* 0x000fe20000000000 */
[----:B------:R-:W-:Y:S02]  /*14f0*/  UIADD3 UR5, UPT, UPT, UR5, UR8, URZ ;  /* 0x0000000805057290 */ /* 0x000fe4000fffe0ff */
[----:B------:R-:W-:-:S04]  /*1500*/  USHF.L.U32 UR4, UR6, UR4, URZ ;  /* 0x0000000406047299 */ /* 0x000fc800080006ff */
[----:B------:R-:W-:Y:S02]  /*1510*/  IMAD.U32 R3, RZ, RZ, UR5 ;  /* 0x00000005ff037e24 */ /* 0x000fe4000f8e00ff */
[----:B------:R-:W-:-:S07]  /*1520*/  IMAD.U32 R2, RZ, RZ, UR4 ;  /* 0x00000004ff027e24 */ /* 0x000fce000f8e00ff */
.L_x_18:
[----:B------:R-:W1:Y:S01]  /*1530*/  S2UR UR36, SR_CTAID.Z ;  /* 0x00000000002479c3 */ /* 0x000e620000002700 */
[----:B------:R-:W-:Y:S02]  /*1540*/  UISETP.GE.AND UP0, UPT, UR28, 0x1, UPT ;  /* 0x000000011c00788c */ /* 0x000fe4000bf06270 */
[----:B------:R-:W-:Y:S02]  /*1550*/  ULOP3.LUT UR50, UR50, 0x300, URZ, 0xc0, !UPT ;  /* 0x0000030032327892 */ /* 0x000fe4000f8ec0ff */
[----:B------:R-:W-:Y:S02]  /*1560*/  ULOP3.LUT UR43, UR43, 0xffff, URZ, 0xc0, !UPT ;  /* 0x0000ffff2b2b7892 */ /* 0x000fe4000f8ec0ff */
[----:B------:R-:W-:Y:S02]  /*1570*/  ULOP3.LUT UR47, UR47, 0xffff, URZ, 0xc0, !UPT ;  /* 0x0000ffff2f2f7892 */ /* 0x000fe4000f8ec0ff */
[----:B------:R-:W-:Y:S02]  /*1580*/  ULOP3.LUT UR46, UR46, 0xffff, URZ, 0xc0, !UPT ;  /* 0x0000ffff2e2e7892 */ /* 0x000fe4000f8ec0ff */
[----:B------:R-:W-:-:S02]  /*1590*/  ULOP3.LUT UR49, UR48, 0x1000, URZ, 0xc0, !UPT ;  /* 0x0000100030317892 */ /* 0x000fc4000f8ec0ff */
[----:B------:R-:W-:Y:S02]  /*15a0*/  UISETP.NE.AND UP3, UPT, UR21, 0x2, UPT ;  /* 0x000000021500788c */ /* 0x000fe4000bf65270 */
[----:B------:R-:W-:Y:S02]  /*15b0*/  ULOP3.LUT UR66, UR70, 0x1, URZ, 0xc0, !UPT ;  /* 0x0000000146427892 */ /* 0x000fe4000f8ec0ff */
[----:B------:R-:W-:Y:S02]  /*15c0*/  ULOP3.LUT UR67, UR11, 0x1, URZ, 0xc0, !UPT ;  /* 0x000000010b437892 */ /* 0x000fe4000f8ec0ff */
[----:B------:R-:W-:Y:S02]  /*15d0*/  ULOP3.LUT UR53, UR53, 0x1, URZ, 0xc0, !UPT ;  /* 0x0000000135357892 */ /* 0x000fe4000f8ec0ff */
[----:B------:R-:W-:Y:S02]  /*15e0*/  ULOP3.LUT UR48, UR48, 0x800, URZ, 0xc0, !UPT ;  /* 0x0000080030307892 */ /* 0x000fe4000f8ec0ff */
[----:B------:R-:W-:-:S02]  /*15f0*/  ULOP3.LUT UR10, UR51, 0x80, URZ, 0xc0, !UPT ;  /* 0x00000080330a7892 */ /* 0x000fc4000f8ec0ff */
[----:B------:R-:W-:Y:S02]  /*1600*/  USHF.R.U32.HI UR56, URZ, 0x9, UR50 ;  /* 0x00000009ff387899 */ /* 0x000fe40008011632 */
[----:B------:R-:W-:Y:S02]  /*1610*/  USHF.L.U32 UR43, UR13, UR43, URZ ;  /* 0x0000002b0d2b7299 */ /* 0x000fe400080006ff */
[----:B------:R-:W-:Y:S02]  /*1620*/  USHF.L.U32 UR47, UR14, UR47, URZ ;  /* 0x0000002f0e2f7299 */ /* 0x000fe400080006ff */
[----:B------:R-:W-:Y:S01]  /*1630*/  USHF.L.U32 UR46, UR15, UR46, URZ ;  /* 0x0000002e0f2e7299 */ /* 0x000fe200080006ff */
[----:B-1----:R-:W-:Y:S11]  /*1640*/  BRA.U !UP0, `(.L_x_19) ;  /* 0x0000000108d47547 */ /* 0x002ff6000b800000 */
[----:B------:R-:W1:Y:S01]  /*1650*/  LDCU.128 UR16, c[0x0][0xf10] ;  /* 0x0001e200ff1077ac */ /* 0x000e620008000c00 */
[----:B------:R-:W2:Y:S01]  /*1660*/  LDCU UR6, c[0x0][0x370] ;  /* 0x00006e00ff0677ac */ /* 0x000ea20008000800 */
[----:B------:R-:W3:Y:S01]  /*1670*/  LDCU UR5, c[0x0][0x374] ;  /* 0x00006e80ff0577ac */ /* 0x000ee20008000800 */
[----:B------:R-:W4:Y:S01]  /*1680*/  LDCU UR29, c[0x0][0xf0c] ;  /* 0x0001e180ff1d77ac */ /* 0x000f220008000800 */
[----:B------:R-:W4:Y:S01]  /*1690*/  LDCU UR7, c[0x0][0xf20] ;  /* 0x0001e400ff0777ac */ /* 0x000f220008000800 */
[----:B------:R-:W4:Y:S01]  /*16a0*/  LDCU.64 UR8, c[0x0][0xf28] ;  /* 0x0001e500ff0877ac */ /* 0x000f220008000a00 */
[----:B-1----:R-:W-:Y:S02]  /*16b0*/  UISETP.NE.AND UP0, UPT, UR18, 0x1, UPT ;  /* 0x000000011200788c */ /* 0x002fe4000bf05270 */
[----:B---3--:R-:W-:Y:S02]  /*16c0*/  UIMAD.WIDE.U32 UR14, UR5, UR19, URZ ;  /* 0x00000013050e72a5 */ /* 0x008fe4000f8e00ff */
[----:B--2---:R-:W-:-:S02]  /*16d0*/  UIMAD.WIDE.U32 UR24, UR6, UR16, URZ ;  /* 0x00000010061872a5 */ /* 0x004fc4000f8e00ff */
[----:B----4-:R-:W-:Y:S02]  /*16e0*/  UISETP.NE.AND UP1, UPT, UR29, 0x1, UPT ;  /* 0x000000011d00788c */ /* 0x010fe4000bf25270 */
[----:B------:R-:W-:Y:S01]  /*16f0*/  UISETP.NE.AND UP2, UPT, UR28, 0x1, UPT ;  /* 0x000000011c00788c */ /* 0x000fe2000bf45270 */
[----:B------:R-:W-:Y:S02]  /*1700*/  UMOV UR14, UR15 ;  /* 0x0000000f000e7c82 */ /* 0x000fe40008000000 */
[----:B------:R-:W-:Y:S01]  /*1710*/  UMOV UR24, UR25 ;  /* 0x0000001900187c82 */ /* 0x000fe20008000000 */
[----:B------:R-:W-:Y:S02]  /*1720*/  @UP0 USHF.R.U32.HI UR5, URZ, UR7, UR14 ;  /* 0x00000007ff050299 */ /* 0x000fe4000801160e */
[----:B------:R-:W-:Y:S02]  /*1730*/  UIMAD.WIDE.U32 UR26, UR12, UR19, URZ ;  /* 0x000000130c1a72a5 */ /* 0x000fe4000f8e00ff */
[----:B------:R-:W-:-:S02]  /*1740*/  UIMAD.WIDE.U32 UR14, UR5, UR8, URZ ;  /* 0x00000008050e72a5 */ /* 0x000fc4000f8e00ff */
[----:B------:R-:W-:Y:S02]  /*1750*/  @UP1 USHF.R.U32.HI UR6, URZ, UR17, UR24 ;  /* 0x00000011ff061299 */ /* 0x000fe40008011618 */
[----:B------:R-:W-:Y:S02]  /*1760*/  UIMAD.WIDE.U32 UR22, UR20, UR16, URZ ;  /* 0x00000010141672a5 */ /* 0x000fe4000f8e00ff */
[----:B------:R-:W-:Y:S01]  /*1770*/  UIMAD.WIDE.U32 UR24, UR6, UR8, URZ ;  /* 0x00000008061872a5 */ /* 0x000fe2000f8e00ff */
[----:B------:R-:W-:Y:S01]  /*1780*/  UMOV UR4, UR27 ;  /* 0x0000001b00047c82 */ /* 0x000fe20008000000 */
[----:B------:R-:W-:Y:S01]  /*1790*/  UMOV UR14, UR15 ;  /* 0x0000000f000e7c82 */ /* 0x000fe20008000000 */
[----:B------:R-:W-:Y:S02]  /*17a0*/  USHF.R.U32.HI UR4, URZ, UR7, UR4 ;  /* 0x00000007ff047299 */ /* 0x000fe40008011604 */
[----:B------:R-:W-:Y:S01]  /*17b0*/  @UP2 USHF.R.U32.HI UR5, URZ, UR9, UR14 ;  /* 0x00000009ff052299 */ /* 0x000fe2000801160e */
[----:B------:R-:W-:Y:S01]  /*17c0*/  UMOV UR22, UR23 ;  /* 0x0000001700167c82 */ /* 0x000fe20008000000 */
[----:B------:R-:W-:Y:S01]  /*17d0*/  UMOV UR24, UR25 ;  /* 0x0000001900187c82 */ /* 0x000fe20008000000 */
[----:B------:R-:W-:-:S02]  /*17e0*/  USHF.R.U32.HI UR17, URZ, UR17, UR22 ;  /* 0x00000011ff117299 */ /* 0x000fc40008011616 */
[----:B------:R-:W-:Y:S02]  /*17f0*/  USEL UR4, UR12, UR4, !UP0 ;  /* 0x000000040c047287 */ /* 0x000fe4000c000000 */
[----:B------:R-:W-:Y:S02]  /*1800*/  @UP2 USHF.R.U32.HI UR6, URZ, UR9, UR24 ;  /* 0x00000009ff062299 */ /* 0x000fe40008011618 */
[----:B------:R-:W-:Y:S02]  /*1810*/  UIMAD UR7, UR5, UR28, URZ ;  /* 0x0000001c050772a4 */ /* 0x000fe4000f8e02ff */
[----:B------:R-:W-:Y:S02]  /*1820*/  USEL UR5, UR20, UR17, !UP1 ;  /* 0x0000001114057287 */ /* 0x000fe4000c800000 */
[----:B------:R-:W-:Y:S02]  /*1830*/  UIMAD UR11, UR6, UR28, URZ ;  /* 0x0000001c060b72a4 */ /* 0x000fe4000f8e02ff */
[----:B------:R-:W-:-:S02]  /*1840*/  UISETP.GE.AND UP0, UPT, UR4, UR7, UPT ;  /* 0x000000070400728c */ /* 0x000fc4000bf06270 */
[----:B------:R-:W-:Y:S02]  /*1850*/  UIMAD.WIDE.U32 UR14, UR4, UR8, URZ ;  /* 0x00000008040e72a5 */ /* 0x000fe4000f8e00ff */
[----:B------:R-:W-:Y:S02]  /*1860*/  UISETP.GE.OR UP0, UPT, UR5, UR11, UP0 ;  /* 0x0000000b0500728c */ /* 0x000fe40008706670 */
[----:B------:R-:W-:Y:S02]  /*1870*/  UIMAD.WIDE.U32 UR16, UR5, UR8, URZ ;  /* 0x00000008051072a5 */ /* 0x000fe4000f8e00ff */
[----:B------:R-:W-:Y:S01]  /*1880*/  UIADD3 UR11, UPT, UPT, -UR4, URZ, URZ ;  /* 0x000000ff040b7290 */ /* 0x000fe2000fffe1ff */
[----:B------:R-:W-:Y:S01]  /*1890*/  UMOV UR8, UR15 ;  /* 0x0000000f00087c82 */ /* 0x000fe20008000000 */
[----:B------:R-:W-:Y:S02]  /*18a0*/  UIADD3 UR13, UPT, UPT, -UR5, URZ, URZ ;  /* 0x000000ff050d7290 */ /* 0x000fe4000fffe1ff */
[----:B------:R-:W-:-:S03]  /*18b0*/  USHF.R.U32.HI UR8, URZ, UR9, UR8 ;  /* 0x00000009ff087299 */ /* 0x000fc60008011608 */
[----:B------:R-:W-:Y:S01]  /*18c0*/  @!UP0 UMOV UR7, UR17 ;  /* 0x0000001100078c82 */ /* 0x000fe20008000000 */
[----:B------:R-:W-:Y:S02]  /*18d0*/  UIMAD UR12, UR18, UR11, UR12 ;  /* 0x0000000b120c72a4 */ /* 0x000fe4000f8e020c */
[----:B------:R-:W-:Y:S02]  /*18e0*/  USEL UR8, UR4, UR8, !UP2 ;  /* 0x0000000804087287 */ /* 0x000fe4000d000000 */
[----:B------:R-:W-:Y:S02]  /*18f0*/  @!UP0 USHF.R.U32.HI UR7, URZ, UR9, UR7 ;  /* 0x00000009ff078299 */ /* 0x000fe40008011607 */
[----:B------:R-:W-:Y:S02]  /*1900*/  UIADD3 UR9, UPT, UPT, -UR8, URZ, URZ ;  /* 0x000000ff08097290 */ /* 0x000fe4000fffe1ff */
[----:B------:R-:W-:Y:S02]  /*1910*/  @!UP0 USEL UR7, UR5, UR7, !UP2 ;  /* 0x0000000705078287 */ /* 0x000fe4000d000000 */
[----:B------:R-:W-:-:S02]  /*1920*/  UIMAD UR9, UR28, UR9, UR4 ;  /* 0x000000091c0972a4 */ /* 0x000fc4000f8e0204 */
[----:B------:R-:W-:Y:S02]  /*1930*/  @!UP0 UIADD3 UR8, UPT, UPT, UR8, -UR7, URZ ;  /* 0x8000000708088290 */ /* 0x000fe4000fffe0ff */
[----:B------:R-:W-:Y:S02]  /*1940*/  @!UP0 UIMAD UR6, UR9, UR6, UR7 ;  /* 0x00000006090682a4 */ /* 0x000fe4000f8e0207 */
[----:B------:R-:W-:Y:S02]  /*1950*/  @!UP0 UIMAD UR4, UR8, UR28, UR5 ;  /* 0x0000001c080482a4 */ /* 0x000fe4000f8e0205 */
[----:B------:R-:W-:Y:S02]  /*1960*/  UIMAD UR20, UR29, UR13, UR20 ;  /* 0x0000000d1d1472a4 */ /* 0x000fe4000f8e0214 */
[----:B------:R-:W-:Y:S01]  /*1970*/  UIMAD UR12, UR4, UR18, UR12 ;  /* 0x00000012040c72a4 */ /* 0x000fe2000f8e020c */
[----:B------:R-:W-:Y:S02]  /*1980*/  @!UP0 UMOV UR5, UR6 ;  /* 0x0000000600058c82 */ /* 0x000fe40008000000 */
[----:B------:R-:W-:-:S12]  /*1990*/  UIMAD UR20, UR5, UR29, UR20 ;  /* 0x0000001d051472a4 */ /* 0x000fd8000f8e0214 */
.L_x_19:
[----:B------:R-:W-:-:S09]  /*19a0*/  UISETP.NE.AND UP0, UPT, UR30, 0x1, UPT ;  /* 0x000000011e00788c */ /* 0x000fd2000bf05270 */
[----:B------:R-:W-:Y:S05]  /*19b0*/  BRA.U UP0, `(.L_x_20) ;  /* 0x0000000100447547 */ /* 0x000fea000b800000 */
[----:B------:R-:W1:Y:S01]  /*19c0*/  LDCU.128 UR16, c[0x0][0xf10] ;  /* 0x0001e200ff1077ac */ /* 0x000e620008000c00 */
[----:B------:R-:W2:Y:S01]  /*19d0*/  LDCU UR8, c[0x0][0xf0c] ;  /* 0x0001e180ff0877ac */ /* 0x000ea20008000800 */
[----:B------:R-:W3:Y:S01]  /*19e0*/  LDCU UR9, c[0x0][0xf20] ;  /* 0x0001e400ff0977ac */ /* 0x000ee20008000800 */
[----:B-1----:R-:W-:Y:S02]  /*19f0*/  UIMAD.WIDE.U32 UR6, UR20, UR16, URZ ;  /* 0x00000010140672a5 */ /* 0x002fe4000f8e00ff */
[----:B------:R-:W-:Y:S02]  /*1a00*/  UIMAD.WIDE.U32 UR4, UR12, UR19, URZ ;  /* 0x000000130c0472a5 */ /* 0x000fe4000f8e00ff */
[----:B--2---:R-:W-:Y:S02]  /*1a10*/  UISETP.NE.AND UP1, UPT, UR8, 0x1, UPT ;  /* 0x000000010800788c */ /* 0x004fe4000bf25270 */
[----:B------:R-:W-:Y:S01]  /*1a20*/  UISETP.NE.AND UP0, UPT, UR18, 0x1, UPT ;  /* 0x000000011200788c */ /* 0x000fe2000bf05270 */
[----:B------:R-:W-:-:S02]  /*1a30*/  UMOV UR6, UR7 ;  /* 0x0000000700067c82 */ /* 0x000fc40008000000 */
[----:B------:R-:W-:Y:S01]  /*1a40*/  UMOV UR4, UR5 ;  /* 0x0000000500047c82 */ /* 0x000fe20008000000 */
[----:B------:R-:W-:Y:S02]  /*1a50*/  USHF.R.U32.HI UR17, URZ, UR17, UR6 ;  /* 0x00000011ff117299 */ /* 0x000fe40008011606 */
[----:B---3--:R-:W-:Y:S02]  /*1a60*/  USHF.R.U32.HI UR4, URZ, UR9, UR4 ;  /* 0x00000009ff047299 */ /* 0x008fe40008011604 */
[----:B------:R-:W-:Y:S02]  /*1a70*/  USEL UR5, UR20, UR17, !UP1 ;  /* 0x0000001114057287 */ /* 0x000fe4000c800000 */
[----:B------:R-:W-:-:S04]  /*1a80*/  USEL UR4, UR12, UR4, !UP0 ;  /* 0x000000040c047287 */ /* 0x000fc8000c000000 */
[----:B------:R-:W-:Y:S02]  /*1a90*/  UIADD3 UR6, UPT, UPT, UR5, -UR4, URZ ;  /* 0x8000000405067290 */ /* 0x000fe4000fffe0ff */
[----:B------:R-:W-:Y:S02]  /*1aa0*/  UIADD3 UR4, UPT, UPT, -UR5, UR4, URZ ;  /* 0x0000000405047290 */ /* 0x000fe4000fffe1ff */
[----:B------:R-:W-:Y:S02]  /*1ab0*/  UIMAD UR12, UR6, UR18, UR12 ;  /* 0x00000012060c72a4 */ /* 0x000fe4000f8e020c */
[----:B------:R-:W-:-:S12]  /*1ac0*/  UIMAD UR20, UR4, UR8, UR20 ;  /* 0x00000008041472a4 */ /* 0x000fd8000f8e0214 */
.L_x_20:
[----:B------:R-:W-:-:S09]  /*1ad0*/  UISETP.EQ.U32.AND UP0, UPT, UR31, 0x1, UPT ;  /* 0x000000011f00788c */ /* 0x000fd2000bf02070 */
[----:B------:R-:W-:Y:S05]  /*1ae0*/  BRA.U !UP0, `(.L_x_21) ;  /* 0x00000001080c7547 */ /* 0x000fea000b800000 */
[----:B------:R-:W-:Y:S01]  /*1af0*/  UCGABAR_WAIT ;  /* 0x0000000000007dc7 */ /* 0x000fe20008000000 */
[----:B------:R-:W-:Y:S01]  /*1b00*/  CCTL.IVALL ;  /* 0x00000000ff00798f */ /* 0x000fe20002000000 */
[----:B------:R-:W-:Y:S05]  /*1b10*/  BRA `(.L_x_22) ;  /* 0x0000000000047947 */ /* 0x000fea0003800000 */
.L_x_21:
[----:B------:R-:W-:Y:S06]  /*1b20*/  BAR.SYNC.DEFER_BLOCKING 0x0 ;  /* 0x0000000000007b1d */ /* 0x000fec0000010000 */
.L_x_22:
[----:B------:R-:W-:Y:S05]  /*1b30*/  BRA.U UP3, `(.L_x_23) ;  /* 0x0000001d03007547 */ /* 0x000fea000b800000 */
[----:B------:R-:W1:Y:S01]  /*1b40*/  LDCU UR6, c[0x0][0x38c] ;  /* 0x00007180ff0677ac */ /* 0x000e620008000800 */
[----:B------:R-:W-:Y:S01]  /*1b50*/  PLOP3.LUT P2, PT, PT, PT, UP5, 0x80, 0x8 ;  /* 0x000000000008781c */ /* 0x000fe20003f4f058 */
[----:B------:R-:W-:Y:S01]  /*1b60*/  IMAD.MOV.U32 R12, RZ, RZ, 0x1 ;  /* 0x00000001ff0c7424 */ /* 0x000fe200078e00ff */
[----:B------:R-:W-:Y:S02]  /*1b70*/  ISETP.NE.AND P3, PT, R0, RZ, P4 ;  /* 0x000000ff0000720c */ /* 0x000fe40002765270 */
[----:B------:R-:W-:Y:S02]  /*1b80*/  CS2R R10, SRZ ;  /* 0x00000000000a7805 */ /* 0x000fe4000001ff00 */
[----:B------:R-:W-:Y:S01]  /*1b90*/  PLOP3.LUT P2, PT, P2, PT, PT, 0x8, 0x80 ;  /* 0x000000000080781c */ /* 0x000fe2000174e170 */
[----:B------:R-:W-:Y:S01]  /*1ba0*/  IMAD.MOV.U32 R9, RZ, RZ, RZ ;  /* 0x000000ffff097224 */ /* 0x000fe200078e00ff */
[----:B------:R-:W2:Y:S01]  /*1bb0*/  LDCU UR62, c[0x0][0x370] ;  /* 0x00006e00ff3e77ac */ /* 0x000ea20008000800 */
[----:B------:R-:W-:Y:S01]  /*1bc0*/  IMAD.MOV.U32 R8, RZ, RZ, 0x1 ;  /* 0x00000001ff087424 */ /* 0x000fe200078e00ff */
[----:B------:R-:W-:Y:S01]  /*1bd0*/  ULEA UR67, UR66, UR67, 0x1 ;  /* 0x0000004342437291 */ /* 0x000fe2000f8e08ff */
[----:B------:R-:W3:Y:S01]  /*1be0*/  LDCU.64 UR44, c[0x0][0x348] ;  /* 0x00006900ff2c77ac */ /* 0x000ee20008000a00 */
[----:B------:R-:W-:-:S02]  /*1bf0*/  ULEA UR66, UR66, UR53, 0x1 ;  /* 0x0000003542427291 */ /* 0x000fc4000f8e08ff */
[----:B-1----:R-:W-:Y:S02]  /*1c00*/  UIADD3 UR5, UPT, UPT, UR6, 0x7f, URZ ;  /* 0x0000007f06057890 */ /* 0x002fe4000fffe0ff */
[----:B------:R-:W-:Y:S02]  /*1c10*/  UIADD3 UR69, UPT, UPT, UR6, 0xfe, URZ ;  /* 0x000000fe06457890 */ /* 0x000fe4000fffe0ff */
[----:B------:R-:W-:Y:S01]  /*1c20*/  USHF.R.S32.HI UR4, URZ, 0x1f, UR5 ;  /* 0x0000001fff047899 */ /* 0x000fe20008011405 */
[----:B------:R-:W1:Y:S03]  /*1c30*/  LDCU UR61, c[0x0][0x374] ;  /* 0x00006e80ff3d77ac */ /* 0x000e660008000800 */
[----:B------:R-:W-:Y:S01]  /*1c40*/  ULEA.HI UR4, UR4, UR5, URZ, 0x7 ;  /* 0x0000000504047291 */ /* 0x000fe2000f8f38ff */
[----:B------:R-:W-:-:S03]  /*1c50*/  UMOV UR15, URZ ;  /* 0x000000ff000f7c82 */ /* 0x000fc60008000000 */
[----:B------:R-:W-:Y:S02]  /*1c60*/  USHF.R.S32.HI UR64, URZ, 0x7, UR4 ;  /* 0x00000007ff407899 */ /* 0x000fe40008011404 */
[----:B------:R-:W-:Y:S02]  /*1c70*/  UIADD3 UR4, UPT, UPT, UR6, -0x1, URZ ;  /* 0xffffffff06047890 */ /* 0x000fe4000fffe0ff */
[----:B------:R-:W-:Y:S02]  /*1c80*/  UISETP.LT.U32.AND UP0, UPT, UR64, 0xd, UPT ;  /* 0x0000000d4000788c */ /* 0x000fe4000bf01070 */
[----:B------:R-:W-:Y:S02]  /*1c90*/  UISETP.GE.U32.AND UP1, UPT, UR4, -0xff, UPT ;  /* 0xffffff010400788c */ /* 0x000fe4000bf26070 */
[----:B------:R-:W-:Y:S02]  /*1ca0*/  USEL UR63, UR64, 0xd, UP0 ;  /* 0x0000000d403f7887 */ /* 0x000fe40008000000 */
[----:B------:R-:W-:-:S02]  /*1cb0*/  UISETP.NE.AND UP0, UPT, UR21, URZ, UPT ;  /* 0x000000ff1500728c */ /* 0x000fc4000bf05270 */
[----:B------:R-:W-:Y:S02]  /*1cc0*/  UIADD3 UR4, UPT, UPT, UR63, -0x1, URZ ;  /* 0xffffffff3f047890 */ /* 0x000fe4000fffe0ff */
[----:B------:R-:W-:Y:S02]  /*1cd0*/  USEL UR52, UR52, 0x2, UP0 ;  /* 0x0000000234347887 */ /* 0x000fe40008000000 */
[----:B------:R-:W-:Y:S02]  /*1ce0*/  UIADD3 UR68, UPT, UPT, UR64, -UR63, URZ ;  /* 0x8000003f40447290 */ /* 0x000fe4000fffe0ff */
[----:B------:R-:W-:-:S04]  /*1cf0*/  @UP1 UIADD3 UR4, UPT, UPT, UR63, URZ, URZ ;  /* 0x000000ff3f041290 */ /* 0x000fc8000fffe0ff */
[----:B------:R-:W-:Y:S02]  /*1d00*/  UIADD3 UR57, UPT, UPT, UR4, 0x1, URZ ;  /* 0x0000000104397890 */ /* 0x000fe4000fffe0ff */
[----:B-123--:R-:W-:-:S12]  /*1d10*/  UIADD3 UR65, UPT, UPT, -UR4, URZ, URZ ;  /* 0x000000ff04417290 */ /* 0x00efd8000fffe1ff */
.L_x_47:
[----:B------:R-:W-:Y:S01]  /*1d20*/  UISETP.NE.AND UP0, UPT, UR60, URZ, UPT ;  /* 0x000000ff3c00728c */ /* 0x000fe2000bf05270 */
[----:B-1----:R-:W1:Y:S08]  /*1d30*/  S2UR UR60, SR_CgaCtaId ;  /* 0x00000000003c79c3 */ /* 0x002e700000008800 */
[----:B---3--:R-:W-:Y:S05]  /*1d40*/  BRA.U UP0, `(.L_x_24) ;  /* 0x0000000100347547 */ /* 0x008fea000b800000 */
[----:B------:R-:W2:Y:S01]  /*1d50*/  S2R R0, SR_CgaCtaId ;  /* 0x0000000000007919 */ /* 0x000ea20000008800 */
[----:B------:R-:W-:Y:S02]  /*1d60*/  MOV R3, 0x400 ;  /* 0x0000040000037802 */ /* 0x000fe40000000f00 */
[----:B------:R-:W-:Y:S02]  /*1d70*/  SHF.L.U32 R2, R8, 0x1f, RZ ;  /* 0x0000001f08027819 */ /* 0x000fe400000006ff */
[----:B--2---:R-:W-:-:S05]  /*1d80*/  LEA R0, R0, R3, 0x18 ;  /* 0x0000000300007211 */ /* 0x004fca00078ec0ff */
[----:B------:R-:W-:-:S04]  /*1d90*/  IMAD R3, R9, 0x8, R0 ;  /* 0x0000000809037824 */ /* 0x000fc800078e0200 */
[----:B------:R-:W2:Y:S02]  /*1da0*/  SYNCS.PHASECHK.TRANS64.TRYWAIT P0, [R3+URZ+0x170], R2 ;  /* 0x00017002030075a7 */ /* 0x000ea400080011ff */
[----:B--2---:R-:W-:Y:S05]  /*1db0*/  @!P0 BRA `(.L_x_25) ;  /* 0x00000088001c8947 */ /* 0x004fea0003800000 */
.L_x_161:
[----:B------:R-:W-:Y:S01]  /*1dc0*/  VIADD R9, R9, 0x1 ;  /* 0x0000000109097836 */ /* 0x000fe20000000000 */
[----:B------:R2:W-:Y:S04]  /*1dd0*/  SYNCS.ARRIVE.TRANS64.A1T0 RZ, [R3+URZ+0x160], RZ ;  /* 0x000160ff03ff79a7 */ /* 0x0005e800081000ff */
[----:B------:R-:W-:-:S04]  /*1de0*/  ISETP.NE.AND P0, PT, R9, 0x2, PT ;  /* 0x000000020900780c */ /* 0x000fc80003f05270 */
[----:B------:R-:W-:Y:S02]  /*1df0*/  SEL R9, R9, RZ, P0 ;  /* 0x000000ff09097207 */ /* 0x000fe40000000000 */
[----:B--2---:R-:W-:-:S04]  /*1e00*/  SEL R3, RZ, 0x1, P0 ;  /* 0x00000001ff037807 */ /* 0x004fc80000000000 */
[----:B------:R-:W-:Y:S02]  /*1e10*/  LOP3.LUT R8, R8, R3, RZ, 0x3c, !PT ;  /* 0x0000000308087212 */ /* 0x000fe400078e3cff */
.L_x_24:
[----:B------:R-:W-:Y:S01]  /*1e20*/  UMOV UR6, 0x400 ;  /* 0x0000040000067882 */ /* 0x000fe20000000000 */
[----:B------:R-:W-:Y:S01]  /*1e30*/  SHF.L.U32 R0, R12, 0x1f, RZ ;  /* 0x0000001f0c007819 */ /* 0x000fe200000006ff */
[----:B-1----:R-:W-:Y:S02]  /*1e40*/  ULEA UR6, UR60, UR6, 0x18 ;  /* 0x000000063c067291 */ /* 0x002fe4000f8ec0ff */
[----:B------:R-:W-:Y:S02]  /*1e50*/  UISETP.GE.U32.AND UP0, UPT, UR69, 0xff, UPT ;  /* 0x000000ff4500788c */ /* 0x000fe4000bf06070 */
[----:B------:R-:W-:Y:S02]  /*1e60*/  ULEA UR4, UR15, UR6, 0x3 ;  /* 0x000000060f047291 */ /* 0x000fe4000f8e18ff */
[----:B------:R-:W-:Y:S01]  /*1e70*/  ULEA UR27, UR12, UR67, 0x2 ;  /* 0x000000430c1b7291 */ /* 0x000fe2000f8e10ff */
[----:B------:R-:W-:-:S03]  /*1e80*/  UMOV UR14, URZ ;  /* 0x000000ff000e7c82 */ /* 0x000fc60008000000 */
[----:B------:R-:W-:-:S03]  /*1e90*/  USHF.L.U32 UR27, UR27, 0x5, URZ ;  /* 0x000000051b1b7899 */ /* 0x000fc600080006ff */
[----:B------:R1:W2:Y:S01]  /*1ea0*/  SYNCS.PHASECHK.TRANS64.TRYWAIT P1, [UR4+0x68], R0 ;  /* 0x00006800ff0075a7 */ /* 0x0002a20008021104 */
[----:B------:R-:W-:-:S04]  /*1eb0*/  ULEA.HI UR4, UR20, UR20, URZ, 0x1 ;  /* 0x0000001414047291 */ /* 0x000fc8000f8f08ff */
[----:B------:R-:W-:Y:S02]  /*1ec0*/  USHF.L.U32 UR5, UR4, 0x7, URZ ;  /* 0x0000000704057899 */ /* 0x000fe400080006ff */
[----:B------:R-:W-:Y:S02]  /*1ed0*/  ULOP3.LUT UR20, UR4, 0xfffffffe, URZ, 0xc0, !UPT ;  /* 0xfffffffe04147892 */ /* 0x000fe4000f8ec0ff */
[----:B------:R-:W-:Y:S02]  /*1ee0*/  ULOP3.LUT UR5, UR5, 0xffffff00, URZ, 0xc0, !UPT ;  /* 0xffffff0005057892 */ /* 0x000fe4000f8ec0ff */
[----:B------:R-:W-:Y:S02]  /*1ef0*/  ULOP3.LUT UR20, UR20, 0x1, UR70, 0xf8, !UPT ;  /* 0x0000000114147892 */ /* 0x000fe4000f8ef846 */
[----:B------:R-:W-:Y:S01]  /*1f00*/  ULEA UR35, UR66, UR5, 0x6 ;  /* 0x0000000542237291 */ /* 0x000fe2000f8e30ff */
[----:B------:R-:W-:Y:S11]  /*1f10*/  BRA.U !UP0, `(.L_x_26) ;  /* 0x0000000508307547 */ /* 0x000ff6000b800000 */
[----:B------:R-:W-:Y:S01]  /*1f20*/  UMOV UR29, UR65 ;  /* 0x00000041001d7c82 */ /* 0x000fe20008000000 */
[----:B------:R-:W-:Y:S01]  /*1f30*/  UMOV UR4, UR15 ;  /* 0x0000000f00047c82 */ /* 0x000fe20008000000 */
[----:B------:R-:W-:Y:S01]  /*1f40*/  UMOV UR34, URZ ;  /* 0x000000ff00227c82 */ /* 0x000fe20008000000 */
[----:B------:R-:W-:Y:S01]  /*1f50*/  UMOV UR19, UR53 ;  /* 0x0000003500137c82 */ /* 0x000fe20008000000 */
[----:B------:R-:W-:-:S05]  /*1f60*/  UMOV UR11, UR56 ;  /* 0x00000038000b7c82 */ /* 0x000fca0008000000 */
.L_x_34:
[----:B------:R-:W-:Y:S01]  /*1f70*/  ULEA UR5, UR4, UR6, 0x3 ;  /* 0x0000000604057291 */ /* 0x000fe2000f8e18ff */
[----:B--2---:R-:W-:Y:S01]  /*1f80*/  @P4 MOV R2, 0x7000 ;  /* 0x0000700000024802 */ /* 0x004fe20000000f00 */
[----:B--23--:R-:W-:Y:S10]  /*1f90*/  @P1 BRA `(.L_x_27) ;  /* 0x00000000000c1947 */ /* 0x00cff40003800000 */
[----:B------:R-:W-:-:S04]  /*1fa0*/  SHF.L.U32 R3, R12, 0x1f, RZ ;  /* 0x0000001f0c037819 */ /* 0x000fc800000006ff */
[----:B------:R-:W2:Y:S02]  /*1fb0*/  SYNCS.PHASECHK.TRANS64.TRYWAIT P0, [UR5+0x68], R3 ;  /* 0x00006803ff0075a7 */ /* 0x000ea40008001105 */
[----:B--2---:R-:W-:Y:S05]  /*1fc0*/  @!P0 BRA `(.L_x_28) ;  /* 0x0000008400ac8947 */ /* 0x004fea0003800000 */
.L_x_27:
[----:B------:R2:W-:Y:S01]  /*1fd0*/  @P4 SYNCS.ARRIVE.TRANS64 RZ, [UR5], R2 ;  /* 0x00000002ffff49a7 */ /* 0x0005e20008000005 */
[----:B------:R-:W-:Y:S02]  /*1fe0*/  ULOP3.LUT UR7, UR52, 0x2, URZ, 0xfc, !UPT ;  /* 0x0000000234077892 */ /* 0x000fe4000f8efcff */
[----:B------:R-:W-:Y:S02]  /*1ff0*/  UIADD3 UR29, UPT, UPT, UR29, 0x1, URZ ;  /* 0x000000011d1d7890 */ /* 0x000fe4000fffe0ff */
[----:B------:R-:W-:Y:S02]  /*2000*/  UISETP.NE.AND UP0, UPT, UR7, 0x2, UPT ;  /* 0x000000020700788c */ /* 0x000fe4000bf05270 */
[----:B------:R-:W-:-:S07]  /*2010*/  UISETP.NE.AND UP4, UPT, UR29, 0x1, UPT ;  /* 0x000000011d00788c */ /* 0x000fce000bf85270 */
[----:B------:R-:W-:Y:S05]  /*2020*/  BRA.U UP0, `(.L_x_29) ;  /* 0x0000000100047547 */ /* 0x000fea000b800000 */
[----:B------:R-:W-:Y:S05]  /*2030*/  BPT.TRAP 0x1 ;  /* 0x000000040000795c */ /* 0x000fea0000300000 */
.L_x_29:
[----:B------:R-:W-:Y:S04]  /*2040*/  BSSY.RECONVERGENT B0, `(.L_x_30) ;  /* 0x0000003000007945 */ /* 0x000fe80003800200 */
[----:B------:R-:W-:Y:S05]  /*2050*/  @!P3 BRA `(.L_x_31) ;  /* 0x000000000004b947 */ /* 0x000fea0003800000 */
[----:B------:R-:W-:Y:S05]  /*2060*/  BPT.TRAP 0x1 ;  /* 0x000000040000795c */ /* 0x000fea0000300000 */
.L_x_31:
[----:B------:R-:W-:Y:S05]  /*2070*/  BSYNC.RECONVERGENT B0 ;  /* 0x0000000000007941 */ /* 0x000fea0003800200 */
.L_x_30:
[----:B------:R-:W-:Y:S01]  /*2080*/  UIADD3 UR7, UPT, UPT, UR4, 0x1, URZ ;  /* 0x0000000104077890 */ /* 0x000fe2000fffe0ff */
[----:B------:R-:W-:Y:S01]  /*2090*/  BSSY.RECONVERGENT B0, `(.L_x_32) ;  /* 0x000002e000007945 */ /* 0x000fe20003800200 */
[----:B------:R-:W-:Y:S02]  /*20a0*/  ELECT P0, URZ, PT ;  /* 0x0000000000ff782f */ /* 0x000fe40003800000 */
[----:B------:R-:W-:-:S04]  /*20b0*/  UISETP.NE.AND UP0, UPT, UR7, 0xd, UPT ;  /* 0x0000000d0700788c */ /* 0x000fc8000bf05270 */
[----:B------:R-:W-:Y:S02]  /*20c0*/  USEL UR8, URZ, 0x1, UP0 ;  /* 0x00000001ff087887 */ /* 0x000fe40008000000 */
[----:B------:R-:W-:-:S04]  /*20d0*/  USEL UR15, UR7, URZ, UP0 ;  /* 0x000000ff070f7287 */ /* 0x000fc80008000000 */
[----:B------:R-:W-:Y:S01]  /*20e0*/  ULEA UR7, UR15, UR6, 0x3 ;  /* 0x000000060f077291 */ /* 0x000fe2000f8e18ff */
[----:B------:R-:W-:-:S04]  /*20f0*/  LOP3.LUT R12, R12, UR8, RZ, 0x3c, !PT ;  /* 0x000000080c0c7c12 */ /* 0x000fc8000f8e3cff */
[----:B-1----:R-:W-:-:S04]  /*2100*/  SHF.L.U32 R0, R12, 0x1f, RZ ;  /* 0x0000001f0c007819 */ /* 0x002fc800000006ff */
[----:B------:R1:W3:Y:S01]  /*2110*/  SYNCS.PHASECHK.TRANS64.TRYWAIT P1, [UR7+0x68], R0 ;  /* 0x00006800ff0075a7 */ /* 0x0002e20008021107 */
[----:B------:R-:W-:Y:S05]  /*2120*/  @!P0 BRA `(.L_x_33) ;  /* 0x0000000000908947 */ /* 0x000fea0003800000 */
[----:B------:R-:W-:Y:S02]  /*2130*/  USHF.L.U32 UR7, UR4, 0xa, URZ ;  /* 0x0000000a04077899 */ /* 0x000fe400080006ff */
[----:B------:R-:W-:Y:S02]  /*2140*/  ULEA UR32, UR4, UR49, 0xd ;  /* 0x0000003104207291 */ /* 0x000fe4000f8e68ff */
[----:B------:R-:W-:Y:S02]  /*2150*/  UIADD3 UR40, UP3, UPT, UR44, 0x80, URZ ;  /* 0x000000802c287890 */ /* 0x000fe4000ff7e0ff */
[----:B------:R-:W-:Y:S02]  /*2160*/  ULEA UR24, UR4, UR48, 0xc ;  /* 0x0000003004187291 */ /* 0x000fe4000f8e60ff */
[----:B------:R-:W-:Y:S02]  /*2170*/  UIADD3 UR38, UP2, UPT, UR44, 0x180, URZ ;  /* 0x000001802c267890 */ /* 0x000fe4000ff5e0ff */
[----:B------:R-:W-:-:S02]  /*2180*/  UIADD3 UR30, UP1, UPT, UR44, 0x280, URZ ;  /* 0x000002802c1e7890 */ /* 0x000fc4000ff3e0ff */
[----:B------:R-:W-:Y:S02]  /*2190*/  ULOP3.LUT UR16, UR7, 0x200, UR51, 0xf8, !UPT ;  /* 0x0000020007107892 */ /* 0x000fe4000f8ef833 */
[----:B------:R-:W-:Y:S02]  /*21a0*/  UIADD3 UR22, UP0, UPT, UR44, 0x380, URZ ;  /* 0x000003802c167890 */ /* 0x000fe4000ff1e0ff */
[----:B------:R-:W-:Y:S02]  /*21b0*/  ULOP3.LUT UR8, UR7, UR50, URZ, 0xfc, !UPT ;  /* 0x0000003207087292 */ /* 0x000fe4000f8efcff */
[----:B------:R-:W-:Y:S02]  /*21c0*/  ULOP3.LUT UR33, UR5, 0xfefffff8, URZ, 0xc0, !UPT ;  /* 0xfefffff805217892 */ /* 0x000fe4000f8ec0ff */
[----:B------:R-:W-:Y:S02]  /*21d0*/  UIADD3.X UR41, UPT, UPT, URZ, UR45, URZ, UP3, !UPT ;  /* 0x0000002dff297290 */ /* 0x000fe40009ffe4ff */
[----:B------:R-:W-:-:S02]  /*21e0*/  UIADD3 UR32, UPT, UPT, UR6, 0x8400, UR32 ;  /* 0x0000840006207890 */ /* 0x000fc4000fffe020 */
[----:B------:R-:W-:Y:S02]  /*21f0*/  UPRMT UR7, URZ, 0x5410, UR43 ;  /* 0x00005410ff077896 */ /* 0x000fe4000800002b */
[----:B------:R-:W-:Y:S02]  /*2200*/  UIADD3.X UR39, UPT, UPT, URZ, UR45, URZ, UP2, !UPT ;  /* 0x0000002dff277290 */ /* 0x000fe400097fe4ff */
[----:B------:R-:W-:Y:S02]  /*2210*/  UIADD3 UR24, UPT, UPT, UR6, 0x22400, UR24 ;  /* 0x0002240006187890 */ /* 0x000fe4000fffe018 */
[----:B------:R-:W-:Y:S02]  /*2220*/  UPRMT UR37, URZ, 0x5410, UR47 ;  /* 0x00005410ff257896 */ /* 0x000fe4000800002f */
[----:B------:R-:W-:Y:S02]  /*2230*/  UIADD3.X UR31, UPT, UPT, URZ, UR45, URZ, UP1, !UPT ;  /* 0x0000002dff1f7290 */ /* 0x000fe40008ffe4ff */
[----:B------:R-:W-:-:S02]  /*2240*/  UIADD3 UR16, UPT, UPT, UR6, 0x2f400, UR16 ;  /* 0x0002f40006107890 */ /* 0x000fc4000fffe010 */
[----:B------:R-:W-:Y:S02]  /*2250*/  UIADD3.X UR23, UPT, UPT, URZ, UR45, URZ, UP0, !UPT ;  /* 0x0000002dff177290 */ /* 0x000fe400087fe4ff */
[----:B------:R-:W-:Y:S02]  /*2260*/  UPRMT UR14, URZ, 0x5410, UR46 ;  /* 0x00005410ff0e7896 */ /* 0x000fe4000800002e */
[----:B------:R-:W-:Y:S01]  /*2270*/  UIADD3 UR8, UPT, UPT, UR6, 0x32800, UR8 ;  /* 0x0003280006087890 */ /* 0x000fe2000fffe008 */
[----:B------:R-:W-:Y:S01]  /*2280*/  UMOV UR54, 0x0 ;  /* 0x0000000000367882 */ /* 0x000fe20000000000 */
[----:B------:R-:W-:Y:S01]  /*2290*/  UMOV UR55, 0x10000000 ;  /* 0x1000000000377882 */ /* 0x000fe20000000000 */
[----:B------:R-:W-:Y:S01]  /*22a0*/  UMOV UR26, UR34 ;  /* 0x00000022001a7c82 */ /* 0x000fe20008000000 */
[----:B------:R-:W-:Y:S01]  /*22b0*/  UMOV UR28, UR36 ;  /* 0x00000024001c7c82 */ /* 0x000fe20008000000 */
[----:B------:R-:W-:Y:S01]  /*22c0*/  UMOV UR25, UR33 ;  /* 0x0000002100197c82 */ /* 0x000fe20008000000 */
[----:B------:R-:W-:Y:S01]  /*22d0*/  UMOV UR18, URZ ;  /* 0x000000ff00127c82 */ /* 0x000fe20008000000 */
[----:B------:R-:W-:Y:S01]  /*22e0*/  UMOV UR21, UR36 ;  /* 0x0000002400157c82 */ /* 0x000fe20008000000 */
[----:B------:R-:W-:Y:S01]  /*22f0*/  UMOV UR17, UR33 ;  /* 0x0000002100117c82 */ /* 0x000fe20008000000 */
[----:B------:R4:W-:Y:S01]  /*2300*/  UTMALDG.3D.MULTICAST.2CTA [UR32], [UR40], UR7, desc[UR54] ;  /* 0x00003620280073b4 */ /* 0x0009e20008211807 */
[----:B------:R-:W-:Y:S01]  /*2310*/  UMOV UR13, UR36 ;  /* 0x00000024000d7c82 */ /* 0x000fe20008000000 */
[----:B------:R-:W-:Y:S01]  /*2320*/  UMOV UR9, UR33 ;  /* 0x0000002100097c82 */ /* 0x000fe20008000000 */
[----:B------:R4:W-:Y:S01]  /*2330*/  UTMALDG.3D.MULTICAST.2CTA [UR24], [UR38], UR37, desc[UR54] ;  /* 0x00003618260073b4 */ /* 0x0009e20008211825 */
[----:B------:R4:W-:Y:S01]  /*2340*/  UTMALDG.4D.MULTICAST.2CTA [UR16], [UR30], UR7, desc[UR54] ;  /* 0x000036101e0073b4 */ /* 0x0009e20008219807 */
[----:B------:R4:W-:Y:S02]  /*2350*/  UTMALDG.4D.MULTICAST.2CTA [UR8], [UR22], UR14, desc[UR54] ;  /* 0x00003608160073b4 */ /* 0x0009e4000821980e */
[----:B----4-:R-:W-:Y:S01]  /*2360*/  NOP ;  /* 0x0000000000007918 */ /* 0x010fe20000000000 */
.L_x_33:
[----:B------:R-:W-:Y:S05]  /*2370*/  BSYNC.RECONVERGENT B0 ;  /* 0x0000000000007941 */ /* 0x000fea0003800200 */
.L_x_32:
[----:B------:R-:W-:Y:S02]  /*2380*/  UIADD3 UR34, UPT, UPT, UR34, 0x80, URZ ;  /* 0x0000008022227890 */ /* 0x000fe4000fffe0ff */
[----:B------:R-:W-:Y:S02]  /*2390*/  UIADD3 UR11, UPT, UPT, UR11, 0x2, URZ ;  /* 0x000000020b0b7890 */ /* 0x000fe4000fffe0ff */
[----:B------:R-:W-:Y:S01]  /*23a0*/  UIADD3 UR19, UPT, UPT, UR19, 0x2, URZ ;  /* 0x0000000213137890 */ /* 0x000fe2000fffe0ff */
[----:B------:R-:W-:Y:S01]  /*23b0*/  UMOV UR4, UR15 ;  /* 0x0000000f00047c82 */ /* 0x000fe20008000000 */
[----:B------:R-:W-:Y:S01]  /*23c0*/  UMOV UR14, UR57 ;  /* 0x00000039000e7c82 */ /* 0x000fe20008000000 */
[----:B------:R-:W-:Y:S09]  /*23d0*/  BRA.U UP4, `(.L_x_34) ;  /* 0xfffffff904e47547 */ /* 0x000ff2000b83ffff */
.L_x_26:
[----:B------:R-:W-:Y:S01]  /*23e0*/  ULEA UR4, UR15, UR6, 0x3 ;  /* 0x000000060f047291 */ /* 0x000fe2000f8e18ff */
[----:B-1----:R-:W-:Y:S01]  /*23f0*/  SHF.L.U32 R0, R12, 0x1f, RZ ;  /* 0x0000001f0c007819 */ /* 0x002fe200000006ff */
[----:B------:R-:W-:Y:S01]  /*2400*/  @!P2 SYNCS.ARRIVE.TRANS64.A1T0 RZ, [UR6+0x118], RZ ;  /* 0x000118ffffffa9a7 */ /* 0x000fe20008100006 */
[----:B------:R-:W-:-:S06]  /*2410*/  UISETP.GT.AND UP0, UPT, UR64, UR63, UPT ;  /* 0x0000003f4000728c */ /* 0x000fcc000bf04270 */
[----:B--23--:R1:W2:Y:S03]  /*2420*/  SYNCS.PHASECHK.TRANS64.TRYWAIT P1, [UR4+0x68], R0 ;  /* 0x00006800ff0075a7 */ /* 0x00c2a60008021104 */
[----:B------:R-:W-:Y:S05]  /*2430*/  BRA.U !UP0, `(.L_x_35) ;  /* 0x0000000508247547 */ /* 0x000fea000b800000 */
[----:B------:R-:W-:Y:S01]  /*2440*/  UIADD3 UR37, UPT, UPT, UR68, UR14, URZ ;  /* 0x0000000e44257290 */ /* 0x000fe2000fffe0ff */
[----:B------:R-:W-:-:S11]  /*2450*/  UMOV UR5, UR15 ;  /* 0x0000000f00057c82 */ /* 0x000fd60008000000 */
.L_x_43:
[----:B------:R-:W-:Y:S01]  /*2460*/  ULEA UR7, UR5, UR6, 0x3 ;  /* 0x0000000605077291 */ /* 0x000fe2000f8e18ff */
[----:B--2---:R-:W-:Y:S01]  /*2470*/  @P4 MOV R2, 0x7000 ;  /* 0x0000700000024802 */ /* 0x004fe20000000f00 */
[----:B--23--:R-:W-:Y:S10]  /*2480*/  @P1 BRA `(.L_x_36) ;  /* 0x00000000000c1947 */ /* 0x00cff40003800000 */
[----:B------:R-:W-:-:S04]  /*2490*/  SHF.L.U32 R3, R12, 0x1f, RZ ;  /* 0x0000001f0c037819 */ /* 0x000fc800000006ff */
[----:B------:R-:W2:Y:S02]  /*24a0*/  SYNCS.PHASECHK.TRANS64.TRYWAIT P0, [UR7+0x68], R3 ;  /* 0x00006803ff0075a7 */ /* 0x000ea40008001107 */
[----:B--2---:R-:W-:Y:S05]  /*24b0*/  @!P0 BRA `(.L_x_37) ;  /* 0x0000008000888947 */ /* 0x004fea0003800000 */
.L_x_36:
[----:B------:R2:W-:Y:S01]  /*24c0*/  @P4 SYNCS.ARRIVE.TRANS64 RZ, [UR7], R2 ;  /* 0x00000002ffff49a7 */ /* 0x0005e20008000007 */
[----:B------:R-:W-:-:S04]  /*24d0*/  ULOP3.LUT UR4, UR52, 0x2, URZ, 0xfc, !UPT ;  /* 0x0000000234047892 */ /* 0x000fc8000f8efcff */
[----:B------:R-:W-:-:S09]  /*24e0*/  UISETP.NE.AND UP0, UPT, UR4, 0x2, UPT ;  /* 0x000000020400788c */ /* 0x000fd2000bf05270 */
[----:B------:R-:W-:Y:S05]  /*24f0*/  BRA.U UP0, `(.L_x_38) ;  /* 0x0000000100047547 */ /* 0x000fea000b800000 */
[----:B------:R-:W-:Y:S05]  /*2500*/  BPT.TRAP 0x1 ;  /* 0x000000040000795c */ /* 0x000fea0000300000 */
.L_x_38:
[----:B------:R-:W-:Y:S04]  /*2510*/  BSSY.RECONVERGENT B0, `(.L_x_39) ;  /* 0x0000003000007945 */ /* 0x000fe80003800200 */
[----:B------:R-:W-:Y:S05]  /*2520*/  @!P3 BRA `(.L_x_40) ;  /* 0x000000000004b947 */ /* 0x000fea0003800000 */
[----:B------:R-:W-:Y:S05]  /*2530*/  BPT.TRAP 0x1 ;  /* 0x000000040000795c */ /* 0x000fea0000300000 */
.L_x_40:
[----:B------:R-:W-:Y:S05]  /*2540*/  BSYNC.RECONVERGENT B0 ;  /* 0x0000000000007941 */ /* 0x000fea0003800200 */
.L_x_39:
        /* <DEDUP_REMOVED lines=16> */
[----:B------:R-:W-:-:S02]  /*2650*/  USHF.L.U32 UR11, UR14, 0x1, URZ ;  /* 0x000000010e0b7899 */ /* 0x000fc400080006ff */
[----:B------:R-:W-:Y:S02]  /*2660*/  UIADD3 UR30, UP1, UPT, UR44, 0x280, URZ ;  /* 0x000002802c1e7890 */ /* 0x000fe4000ff3e0ff */
[----:B------:R-:W-:Y:S02]  /*2670*/  ULOP3.LUT UR16, UR4, 0x200, UR51, 0xf8, !UPT ;  /* 0x0000020004107892 */ /* 0x000fe4000f8ef833 */
[----:B------:R-:W-:Y:S02]  /*2680*/  ULOP3.LUT UR29, UR4, UR50, URZ, 0xfc, !UPT ;  /* 0x00000032041d7292 */ /* 0x000fe4000f8efcff */
[----:B------:R-:W-:Y:S02]  /*2690*/  USHF.L.U32 UR34, UR14, 0x7, URZ ;  /* 0x000000070e227899 */ /* 0x000fe400080006ff */
[----:B------:R-:W-:Y:S02]  /*26a0*/  ULOP3.LUT UR33, UR7, 0xfefffff8, URZ, 0xc0, !UPT ;  /* 0xfefffff807217892 */ /* 0x000fe4000f8ec0ff */
[----:B------:R-:W-:-:S02]  /*26b0*/  UIADD3.X UR23, UPT, UPT, URZ, UR45, URZ, UP3, !UPT ;  /* 0x0000002dff177290 */ /* 0x000fc40009ffe4ff */
[----:B------:R-:W-:Y:S02]  /*26c0*/  UIADD3 UR32, UPT, UPT, UR6, 0x8400, UR32 ;  /* 0x0000840006207890 */ /* 0x000fe4000fffe020 */
[----:B------:R-:W-:Y:S02]  /*26d0*/  UPRMT UR4, URZ, 0x5410, UR43 ;  /* 0x00005410ff047896 */ /* 0x000fe4000800002b */
[----:B------:R-:W-:Y:S02]  /*26e0*/  UIADD3.X UR9, UPT, UPT, URZ, UR45, URZ, UP2, !UPT ;  /* 0x0000002dff097290 */ /* 0x000fe400097fe4ff */
[----:B------:R-:W-:Y:S02]  /*26f0*/  UIADD3 UR24, UPT, UPT, UR6, 0x22400, UR24 ;  /* 0x0002240006187890 */ /* 0x000fe4000fffe018 */
[----:B------:R-:W-:Y:S02]  /*2700*/  UPRMT UR13, URZ, 0x5410, UR47 ;  /* 0x00005410ff0d7896 */ /* 0x000fe4000800002f */
[----:B------:R-:W-:-:S02]  /*2710*/  UIADD3.X UR31, UPT, UPT, URZ, UR45, URZ, UP1, !UPT ;  /* 0x0000002dff1f7290 */ /* 0x000fc40008ffe4ff */
[----:B------:R-:W-:Y:S02]  /*2720*/  ULOP3.LUT UR19, UR11, UR53, URZ, 0xfc, !UPT ;  /* 0x000000350b137292 */ /* 0x000fe4000f8efcff */
[----:B------:R-:W-:Y:S01]  /*2730*/  UIADD3 UR16, UPT, UPT, UR6, 0x2f400, UR16 ;  /* 0x0002f40006107890 */ /* 0x000fe2000fffe010 */
[----:B------:R-:W-:Y:S01]  /*2740*/  UMOV UR40, 0x0 ;  /* 0x0000000000287882 */ /* 0x000fe20000000000 */
[----:B------:R-:W-:Y:S01]  /*2750*/  UMOV UR41, 0x10000000 ;  /* 0x1000000000297882 */ /* 0x000fe20000000000 */
[----:B------:R-:W-:Y:S01]  /*2760*/  UIADD3 UR38, UP0, UPT, UR44, 0x380, URZ ;  /* 0x000003802c267890 */ /* 0x000fe2000ff1e0ff */
[----:B------:R-:W-:Y:S01]  /*2770*/  UTMALDG.3D.MULTICAST.2CTA [UR32], [UR22], UR4, desc[UR40] ;  /* 0x00002820160073b4 */ /* 0x000fe20008211804 */
[----:B------:R-:W-:Y:S01]  /*2780*/  UMOV UR28, UR36 ;  /* 0x00000024001c7c82 */ /* 0x000fe20008000000 */
[----:B------:R-:W-:Y:S01]  /*2790*/  UMOV UR25, UR33 ;  /* 0x0000002100197c82 */ /* 0x000fe20008000000 */
[----:B------:R-:W-:Y:S01]  /*27a0*/  UMOV UR26, UR34 ;  /* 0x00000022001a7c82 */ /* 0x000fe20008000000 */
[----:B------:R-:W-:Y:S01]  /*27b0*/  UMOV UR18, URZ ;  /* 0x000000ff00127c82 */ /* 0x000fe20008000000 */
[----:B------:R-:W-:Y:S01]  /*27c0*/  UMOV UR21, UR36 ;  /* 0x0000002400157c82 */ /* 0x000fe20008000000 */
[----:B------:R-:W-:Y:S01]  /*27d0*/  UMOV UR17, UR33 ;  /* 0x0000002100117c82 */ /* 0x000fe20008000000 */
[----:B------:R-:W-:Y:S01]  /*27e0*/  UIADD3 UR11, UPT, UPT, UR56, UR11, URZ ;  /* 0x0000000b380b7290 */ /* 0x000fe2000fffe0ff */
[----:B------:R4:W-:Y:S01]  /*27f0*/  UTMALDG.3D.MULTICAST.2CTA [UR24], [UR8], UR13, desc[UR40] ;  /* 0x00002818080073b4 */ /* 0x0009e2000821180d */
[----:B------:R-:W-:Y:S01]  /*2800*/  UIADD3.X UR39, UPT, UPT, URZ, UR45, URZ, UP0, !UPT ;  /* 0x0000002dff277290 */ /* 0x000fe200087fe4ff */
[----:B------:R2:W-:Y:S01]  /*2810*/  UTMALDG.4D.MULTICAST.2CTA [UR16], [UR30], UR4, desc[UR40] ;  /* 0x000028101e0073b4 */ /* 0x0005e20008219804 */
[----:B----4-:R-:W-:Y:S01]  /*2820*/  UIADD3 UR8, UPT, UPT, UR6, 0x32800, UR29 ;  /* 0x0003280006087890 */ /* 0x010fe2000fffe01d */
[----:B------:R-:W-:Y:S01]  /*2830*/  UMOV UR13, UR36 ;  /* 0x00000024000d7c82 */ /* 0x000fe20008000000 */
[----:B------:R-:W-:Y:S01]  /*2840*/  UMOV UR9, UR33 ;  /* 0x0000002100097c82 */ /* 0x000fe20008000000 */
[----:B--2---:R-:W-:-:S09]  /*2850*/  UPRMT UR4, URZ, 0x5410, UR46 ;  /* 0x00005410ff047896 */ /* 0x004fd2000800002e */
[----:B------:R4:W-:Y:S02]  /*2860*/  UTMALDG.4D.MULTICAST.2CTA [UR8], [UR38], UR4, desc[UR40] ;  /* 0x00002808260073b4 */ /* 0x0009e40008219804 */
[----:B----4-:R-:W-:Y:S01]  /*2870*/  NOP ;  /* 0x0000000000007918 */ /* 0x010fe20000000000 */
.L_x_42:
[----:B------:R-:W-:Y:S05]  /*2880*/  BSYNC.RECONVERGENT B0 ;  /* 0x0000000000007941 */ /* 0x000fea0003800200 */
.L_x_41:
[----:B------:R-:W-:Y:S01]  /*2890*/  UIADD3 UR14, UPT, UPT, UR14, 0x1, URZ ;  /* 0x000000010e0e7890 */ /* 0x000fe2000fffe0ff */
[----:B------:R-:W-:-:S03]  /*28a0*/  UMOV UR5, UR15 ;  /* 0x0000000f00057c82 */ /* 0x000fc60008000000 */
[----:B------:R-:W-:-:S09]  /*28b0*/  UISETP.NE.AND UP0, UPT, UR14, UR37, UPT ;  /* 0x000000250e00728c */ /* 0x000fd2000bf05270 */
[----:B------:R-:W-:Y:S05]  /*28c0*/  BRA.U UP0, `(.L_x_43) ;  /* 0xfffffff900e47547 */ /* 0x000fea000b83ffff */
.L_x_35:
[C---:B------:R-:W-:Y:S01]  /*28d0*/  LEA R3, R11.reuse, UR6, 0x3 ;  /* 0x000000060b037c11 */ /* 0x040fe2000f8e18ff */
[----:B------:R-:W-:Y:S01]  /*28e0*/  NOP ;  /* 0x0000000000007918 */ /* 0x000fe20000000000 */
[----:B-1----:R-:W-:Y:S02]  /*28f0*/  SHF.L.U32 R0, R10, 0x1f, RZ ;  /* 0x0000001f0a007819 */ /* 0x002fe400000006ff */
[----:B------:R-:W-:Y:S02]  /*2900*/  LEA R5, R11, UR6, 0x4 ;  /* 0x000000060b057c11 */ /* 0x000fe4000f8e20ff */
[----:B------:R-:W1:Y:S02]  /*2910*/  SYNCS.PHASECHK.TRANS64.TRYWAIT P0, [R3+URZ+0x120], R0 ;  /* 0x00012000030075a7 */ /* 0x000e6400080011ff */
[----:B-1----:R-:W-:Y:S05]  /*2920*/  @!P0 BRA `(.L_x_44) ;  /* 0x0000007c00848947 */ /* 0x002fea0003800000 */
.L_x_164:
[----:B------:R-:W4:Y:S01]  /*2930*/  LDS.128 R4, [R5+0x190] ;  /* 0x0001900005047984 */ /* 0x000f220000000c00 */
[----:B------:R-:W-:Y:S01]  /*2940*/  UISETP.GE.AND UP0, UPT, UR42, 0x1, UPT ;  /* 0x000000012a00788c */ /* 0x000fe2000bf06270 */
[----:B------:R-:W-:Y:S01]  /*2950*/  @!PT LDS RZ, [RZ] ;  /* 0x00000000fffff984 */ /* 0x000fe20000000800 */
[----:B------:R-:W-:Y:S01]  /*2960*/  @!PT LDS RZ, [RZ] ;  /* 0x00000000fffff984 */ /* 0x000fe20000000800 */
[----:B------:R-:W-:Y:S01]  /*2970*/  @!PT LDS RZ, [RZ] ;  /* 0x00000000fffff984 */ /* 0x000fe20000000800 */
[----:B------:R-:W-:Y:S01]  /*2980*/  @!PT LDS RZ, [RZ] ;  /* 0x00000000fffff984 */ /* 0x000fe20000000800 */
[----:B------:R1:W-:Y:S06]  /*2990*/  MEMBAR.ALL.CTA ;  /* 0x0000000000007992 */ /* 0x0003ec0000008000 */
[----:B-1----:R-:W1:Y:S01]  /*29a0*/  FENCE.VIEW.ASYNC.S ;  /* 0x00000000000073c6 */ /* 0x002e620000000000 */
[----:B----4-:R-:W-:-:S13]  /*29b0*/  LOP3.LUT P0, RZ, R6, 0x1, RZ, 0xc0, !PT ;  /* 0x0000000106ff7812 */ /* 0x010fda000780c0ff */
[----:B-1----:R-:W-:Y:S01]  /*29c0*/  VOTEU.ANY UP1, P0 ;  /* 0x0000000000ff7886 */ /* 0x002fe20000020100 */
[----:B------:R-:W-:-:S13]  /*29d0*/  PLOP3.LUT P0, PT, PT, PT, UP1, 0x80, 0x8 ;  /* 0x000000000008781c */ /* 0x000fda0003f0f018 */
[----:B------:R-:W-:Y:S02]  /*29e0*/  @P0 LOP3.LUT R0, R5, 0xffff, RZ, 0xc0, !PT ;  /* 0x0000ffff05000812 */ /* 0x000fe400078ec0ff */
[----:B--2---:R-:W-:Y:S02]  /*29f0*/  @P0 MOV R2, R4 ;  /* 0x0000000400020202 */ /* 0x004fe40000000f00 */
[----:B------:R-:W-:Y:S01]  /*2a00*/  @P0 R2UR UR5, R0 ;  /* 0x00000000000502ca */ /* 0x000fe200000e0000 */
[----:B------:R-:W-:Y:S01]  /*2a10*/  VIADD R0, R3, 0x130 ;  /* 0x0000013003007836 */ /* 0x000fe20000000000 */
[----:B------:R-:W-:Y:S02]  /*2a20*/  @P0 SHF.R.U32.HI R4, RZ, 0x10, R5 ;  /* 0x00000010ff040819 */ /* 0x000fe40000011605 */
[----:B------:R-:W-:Y:S02]  /*2a30*/  @P0 R2UR UR7, R2 ;  /* 0x00000000020702ca */ /* 0x000fe400000e0000 */
[----:B------:R-:W-:-:S02]  /*2a40*/  PRMT R0, RZ, 0x654, R0 ;  /* 0x00000654ff007816 */ /* 0x000fc40000000000 */
[----:B------:R-:W-:Y:S02]  /*2a50*/  @P0 R2UR UR4, R4 ;  /* 0x00000000040402ca */ /* 0x000fe400000e0000 */
[----:B------:R1:W-:Y:S03]  /*2a60*/  SYNCS.ARRIVE.TRANS64.RED.A1T0 RZ, [R0+URZ], RZ ;  /* 0x000000ff00ff79a7 */ /* 0x0003e600081004ff */
[----:B------:R-:W-:-:S04]  /*2a70*/  @UP1 UMOV UR58, UR5 ;  /* 0x00000005003a1c82 */ /* 0x000fc80008000000 */
[----:B------:R-:W-:-:S04]  /*2a80*/  @UP1 UMOV UR59, UR7 ;  /* 0x00000007003b1c82 */ /* 0x000fc80008000000 */
[----:B------:R-:W-:Y:S01]  /*2a90*/  @UP1 UMOV UR36, UR4 ;  /* 0x0000000400241c82 */ /* 0x000fe20008000000 */
[----:B------:R-:W-:Y:S05]  /*2aa0*/  BRA.U !UP0, `(.L_x_45) ;  /* 0x0000000108d47547 */ /* 0x000fea000b800000 */
[----:B------:R-:W2:Y:S01]  /*2ab0*/  LDCU.128 UR16, c[0x0][0xf10] ;  /* 0x0001e200ff1077ac */ /* 0x000ea20008000c00 */
[----:B------:R-:W4:Y:S01]  /*2ac0*/  LDCU UR11, c[0x0][0xf20] ;  /* 0x0001e400ff0b77ac */ /* 0x000f220008000800 */
[----:B------:R-:W3:Y:S01]  /*2ad0*/  LDCU UR24, c[0x0][0xf0c] ;  /* 0x0001e180ff1877ac */ /* 0x000ee20008000800 */
[----:B------:R-:W1:Y:S01]  /*2ae0*/  LDCU.64 UR8, c[0x0][0xf28] ;  /* 0x0001e500ff0877ac */ /* 0x000e620008000a00 */
[----:B------:R-:W-:Y:S02]  /*2af0*/  UISETP.NE.AND UP3, UPT, UR42, 0x1, UPT ;  /* 0x000000012a00788c */ /* 0x000fe4000bf65270 */
[----:B--2---:R-:W-:Y:S02]  /*2b00*/  UIMAD.WIDE.U32 UR12, UR61, UR19, URZ ;  /* 0x000000133d0c72a5 */ /* 0x004fe4000f8e00ff */
[----:B------:R-:W-:Y:S02]  /*2b10*/  UIMAD.WIDE.U32 UR4, UR62, UR16, URZ ;  /* 0x000000103e0472a5 */ /* 0x000fe4000f8e00ff */
[----:B------:R-:W-:-:S02]  /*2b20*/  UISETP.NE.AND UP0, UPT, UR18, 0x1, UPT ;  /* 0x000000011200788c */ /* 0x000fc4000bf05270 */
[----:B------:R-:W-:Y:S01]  /*2b30*/  UIMAD.WIDE.U32 UR22, UR58, UR19, URZ ;  /* 0x000000133a1672a5 */ /* 0x000fe2000f8e00ff */
[----:B------:R-:W-:Y:S02]  /*2b40*/  UMOV UR12, UR13 ;  /* 0x0000000d000c7c82 */ /* 0x000fe40008000000 */
[----:B------:R-:W-:Y:S01]  /*2b50*/  UMOV UR4, UR5 ;  /* 0x0000000500047c82 */ /* 0x000fe20008000000 */
[----:B----4-:R-:W-:Y:S02]  /*2b60*/  USHF.R.U32.HI UR12, URZ, UR11, UR12 ;  /* 0x0000000bff0c7299 */ /* 0x010fe4000801160c */
[----:B---3--:R-:W-:Y:S02]  /*2b70*/  UISETP.NE.AND UP2, UPT, UR24, 0x1, UPT ;  /* 0x000000011800788c */ /* 0x008fe4000bf45270 */
[----:B------:R-:W-:Y:S02]  /*2b80*/  USHF.R.U32.HI UR4, URZ, UR17, UR4 ;  /* 0x00000011ff047299 */ /* 0x000fe40008011604 */
[----:B------:R-:W-:-:S02]  /*2b90*/  USEL UR5, UR61, UR12, !UP0 ;  /* 0x0000000c3d057287 */ /* 0x000fc4000c000000 */
[----:B------:R-:W-:Y:S02]  /*2ba0*/  USEL UR7, UR62, UR4, !UP2 ;  /* 0x000000043e077287 */ /* 0x000fe4000d000000 */
[----:B-1----:R-:W-:Y:S01]  /*2bb0*/  UIMAD.WIDE.U32 UR12, UR5, UR8, URZ ;  /* 0x00000008050c72a5 */ /* 0x002fe2000f8e00ff */
[----:B------:R-:W-:Y:S01]  /*2bc0*/  UMOV UR4, UR23 ;  /* 0x0000001700047c82 */ /* 0x000fe20008000000 */
[----:B------:R-:W-:Y:S02]  /*2bd0*/  UIMAD.WIDE.U32 UR20, UR59, UR16, URZ ;  /* 0x000000103b1472a5 */ /* 0x000fe4000f8e00ff */
[----:B------:R-:W-:-:S03]  /*2be0*/  UIMAD.WIDE.U32 UR22, UR7, UR8, URZ ;  /* 0x00000008071672a5 */ /* 0x000fc6000f8e00ff */
[----:B------:R-:W-:Y:S01]  /*2bf0*/  UMOV UR12, UR13 ;  /* 0x0000000d000c7c82 */ /* 0x000fe20008000000 */
[----:B------:R-:W-:Y:S02]  /*2c00*/  USHF.R.U32.HI UR4, URZ, UR11, UR4 ;  /* 0x0000000bff047299 */ /* 0x000fe40008011604 */
[----:B------:R-:W-:Y:S01]  /*2c10*/  @UP3 USHF.R.U32.HI UR5, URZ, UR9, UR12 ;  /* 0x00000009ff053299 */ /* 0x000fe2000801160c */
[----:B------:R-:W-:Y:S01]  /*2c20*/  UMOV UR20, UR21 ;  /* 0x0000001500147c82 */ /* 0x000fe20008000000 */
[----:B------:R-:W-:Y:S01]  /*2c30*/  UMOV UR22, UR23 ;  /* 0x0000001700167c82 */ /* 0x000fe20008000000 */
[----:B------:R-:W-:Y:S02]  /*2c40*/  USHF.R.U32.HI UR17, URZ, UR17, UR20 ;  /* 0x00000011ff117299 */ /* 0x000fe40008011614 */
[----:B------:R-:W-:Y:S02]  /*2c50*/  USEL UR4, UR58, UR4, !UP0 ;  /* 0x000000043a047287 */ /* 0x000fe4000c000000 */
[----:B------:R-:W-:-:S02]  /*2c60*/  @UP3 USHF.R.U32.HI UR7, URZ, UR9, UR22 ;  /* 0x00000009ff073299 */ /* 0x000fc40008011616 */
[----:B------:R-:W-:Y:S02]  /*2c70*/  UIMAD UR11, UR42, UR5, URZ ;  /* 0x000000052a0b72a4 */ /* 0x000fe4000f8e02ff */
[----:B------:R-:W-:Y:S02]  /*2c80*/  USEL UR5, UR59, UR17, !UP2 ;  /* 0x000000113b057287 */ /* 0x000fe4000d000000 */
[----:B------:R-:W-:Y:S02]  /*2c90*/  UIMAD UR12, UR42, UR7, URZ ;  /* 0x000000072a0c72a4 */ /* 0x000fe4000f8e02ff */
[----:B------:R-:W-:Y:S02]  /*2ca0*/  UISETP.GE.AND UP0, UPT, UR4, UR11, UPT ;  /* 0x0000000b0400728c */ /* 0x000fe4000bf06270 */
[----:B------:R-:W-:Y:S02]  /*2cb0*/  UIMAD.WIDE.U32 UR16, UR4, UR8, URZ ;  /* 0x00000008041072a5 */ /* 0x000fe4000f8e00ff */
[----:B------:R-:W-:-:S02]  /*2cc0*/  UISETP.GE.OR UP0, UPT, UR5, UR12, UP0 ;  /* 0x0000000c0500728c */ /* 0x000fc40008706670 */
        /* <DEDUP_REMOVED lines=19> */
.L_x_45:
[----:B------:R-:W2:Y:S02]  /*2e00*/  LDCU UR4, c[0x0][0xf30] ;  /* 0x0001e600ff0477ac */ /* 0x000ea40008000800 */
[----:B--2---:R-:W-:-:S09]  /*2e10*/  UISETP.NE.AND UP0, UPT, UR4, 0x1, UPT ;  /* 0x000000010400788c */ /* 0x004fd2000bf05270 */
[----:B------:R-:W-:Y:S05]  /*2e20*/  BRA.U UP0, `(.L_x_46) ;  /* 0x0000000100447547 */ /* 0x000fea000b800000 */
[----:B------:R-:W2:Y:S01]  /*2e30*/  LDCU.128 UR16, c[0x0][0xf10] ;  /* 0x0001e200ff1077ac */ /* 0x000ea20008000c00 */
[----:B------:R-:W4:Y:S01]  /*2e40*/  LDCU UR11, c[0x0][0xf0c] ;  /* 0x0001e180ff0b77ac */ /* 0x000f220008000800 */
[----:B------:R-:W1:Y:S01]  /*2e50*/  LDCU UR7, c[0x0][0xf20] ;  /* 0x0001e400ff0777ac */ /* 0x000e620008000800 */
[----:B--2---:R-:W-:Y:S02]  /*2e60*/  UIMAD.WIDE.U32 UR8, UR59, UR16, URZ ;  /* 0x000000103b0872a5 */ /* 0x004fe4000f8e00ff */
[----:B------:R-:W-:Y:S02]  /*2e70*/  UIMAD.WIDE.U32 UR4, UR58, UR19, URZ ;  /* 0x000000133a0472a5 */ /* 0x000fe4000f8e00ff */
[----:B----4-:R-:W-:Y:S02]  /*2e80*/  UISETP.NE.AND UP2, UPT, UR11, 0x1, UPT ;  /* 0x000000010b00788c */ /* 0x010fe4000bf45270 */
[----:B------:R-:W-:Y:S01]  /*2e90*/  UISETP.NE.AND UP0, UPT, UR18, 0x1, UPT ;  /* 0x000000011200788c */ /* 0x000fe2000bf05270 */
[----:B------:R-:W-:-:S02]  /*2ea0*/  UMOV UR8, UR9 ;  /* 0x0000000900087c82 */ /* 0x000fc40008000000 */
[----:B------:R-:W-:Y:S01]  /*2eb0*/  UMOV UR4, UR5 ;  /* 0x0000000500047c82 */ /* 0x000fe20008000000 */
[----:B------:R-:W-:Y:S02]  /*2ec0*/  USHF.R.U32.HI UR17, URZ, UR17, UR8 ;  /* 0x00000011ff117299 */ /* 0x000fe40008011608 */
[----:B-1----:R-:W-:Y:S02]  /*2ed0*/  USHF.R.U32.HI UR4, URZ, UR7, UR4 ;  /* 0x00000007ff047299 */ /* 0x002fe40008011604 */
[----:B------:R-:W-:Y:S02]  /*2ee0*/  USEL UR5, UR59, UR17, !UP2 ;  /* 0x000000113b057287 */ /* 0x000fe4000d000000 */
[----:B------:R-:W-:-:S04]  /*2ef0*/  USEL UR4, UR58, UR4, !UP0 ;  /* 0x000000043a047287 */ /* 0x000fc8000c000000 */
[----:B------:R-:W-:Y:S02]  /*2f00*/  UIADD3 UR7, UPT, UPT, UR5, -UR4, URZ ;  /* 0x8000000405077290 */ /* 0x000fe4000fffe0ff */
[----:B------:R-:W-:Y:S02]  /*2f10*/  UIADD3 UR4, UPT, UPT, -UR5, UR4, URZ ;  /* 0x0000000405047290 */ /* 0x000fe4000fffe1ff */
[----:B------:R-:W-:Y:S02]  /*2f20*/  UIMAD UR58, UR7, UR18, UR58 ;  /* 0x00000012073a72a4 */ /* 0x000fe4000f8e023a */
[----:B------:R-:W-:-:S12]  /*2f30*/  UIMAD UR59, UR4, UR11, UR59 ;  /* 0x0000000b043b72a4 */ /* 0x000fd8000f8e023b */
.L_x_46:
[----:B------:R-:W-:Y:S01]  /*2f40*/  VIADD R11, R11, 0x1 ;  /* 0x000000010b0b7836 */ /* 0x000fe20000000000 */
[----:B------:R-:W-:Y:S02]  /*2f50*/  R2UR UR5, R87 ;  /* 0x00000000570572ca */ /* 0x000fe400000e0000 */
[----:B------:R-:W-:Y:S02]  /*2f60*/  R2UR UR4, R86 ;  /* 0x00000000560472ca */ /* 0x000fe400000e0000 */
[C---:B------:R-:W-:Y:S02]  /*2f70*/  ISETP.NE.AND P0, PT, R11.reuse, 0x2, PT ;  /* 0x000000020b00780c */ /* 0x040fe40003f05270 */
[----:B------:R-:W-:Y:S02]  /*2f80*/  PLOP3.LUT P2, PT, PT, PT, PT, 0x80, 0x8 ;  /* 0x000000000008781c */ /* 0x000fe40003f4f070 */
[----:B------:R-:W-:Y:S02]  /*2f90*/  SEL R3, RZ, 0x1, P0 ;  /* 0x00000001ff037807 */ /* 0x000fe40000000000 */
[----:B------:R-:W-:-:S02]  /*2fa0*/  SEL R11, R11, RZ, P0 ;  /* 0x000000ff0b0b7207 */ /* 0x000fc40000000000 */
[----:B------:R-:W-:Y:S01]  /*2fb0*/  LOP3.LUT R10, R10, R3, RZ, 0x3c, !PT ;  /* 0x000000030a0a7212 */ /* 0x000fe200078e3cff */
[----:B------:R-:W-:Y:S02]  /*2fc0*/  UIADD3 UR20, UPT, UPT, UR59, UR5, URZ ;  /* 0x000000053b147290 */ /* 0x000fe4000fffe0ff */
[----:B------:R-:W-:Y:S01]  /*2fd0*/  UIADD3 UR12, UPT, UPT, UR58, UR4, URZ ;  /* 0x000000043a0c7290 */ /* 0x000fe2000fffe0ff */
[----:B------:R-:W-:Y:S11]  /*2fe0*/  BRA.U UP1, `(.L_x_47) ;  /* 0xffffffed014c7547 */ /* 0x000ff6000b83ffff */
[----:B------:R-:W-:Y:S01]  /*2ff0*/  UIADD3 UR7, UPT, UPT, UR6, 0x68, URZ ;  /* 0x0000006806077890 */ /* 0x000fe2000fffe0ff */
[----:B------:R-:W-:-:S03]  /*3000*/  SHF.L.U32 R3, R12, 0x1f, RZ ;  /* 0x0000001f0c037819 */ /* 0x000fc600000006ff */
[----:B------:R-:W-:-:S09]  /*3010*/  ULEA UR4, UR15, UR7, 0x3 ;  /* 0x000000070f047291 */ /* 0x000fd2000f8e18ff */
[----:B------:R-:W2:Y:S02]  /*3020*/  SYNCS.PHASECHK.TRANS64.TRYWAIT P0, [UR4], R3 ;  /* 0x00000003ff0075a7 */ /* 0x000ea40008001104 */
[----:B--2---:R-:W-:Y:S05]  /*3030*/  @!P0 BRA `(.L_x_48) ;  /* 0x0000007400d48947 */ /* 0x004fea0003800000 */
.L_x_166:
[----:B------:R-:W-:-:S04]  /*3040*/  UIADD3 UR4, UPT, UPT, UR15, 0x1, URZ ;  /* 0x000000010f047890 */ /* 0x000fc8000fffe0ff */
[----:B------:R-:W-:-:S04]  /*3050*/  UISETP.NE.AND UP0, UPT, UR4, 0xd, UPT ;  /* 0x0000000d0400788c */ /* 0x000fc8000bf05270 */
[----:B------:R-:W-:Y:S02]  /*3060*/  USEL UR6, URZ, 0x1, UP0 ;  /* 0x00000001ff067887 */ /* 0x000fe40008000000 */
[----:B------:R-:W-:-:S04]  /*3070*/  USEL UR4, UR4, URZ, UP0 ;  /* 0x000000ff04047287 */ /* 0x000fc80008000000 */
[----:B------:R-:W-:Y:S01]  /*3080*/  ULEA UR5, UR4, UR7, 0x3 ;  /* 0x0000000704057291 */ /* 0x000fe2000f8e18ff */
[----:B------:R-:W-:-:S04]  /*3090*/  LOP3.LUT R2, R12, UR6, RZ, 0x3c, !PT ;  /* 0x000000060c027c12 */ /* 0x000fc8000f8e3cff */
[----:B-1----:R-:W-:-:S04]  /*30a0*/  SHF.L.U32 R3, R2, 0x1f, RZ ;  /* 0x0000001f02037819 */ /* 0x002fc800000006ff */
[----:B------:R-:W1:Y:S02]  /*30b0*/  SYNCS.PHASECHK.TRANS64.TRYWAIT P0, [UR5], R3 ;  /* 0x00000003ff0075a7 */ /* 0x000e640008001105 */
[----:B-1----:R-:W-:Y:S05]  /*30c0*/  @!P0 BRA `(.L_x_49) ;  /* 0x0000007400c88947 */ /* 0x002fea0003800000 */
.L_x_168:
        /* <DEDUP_REMOVED lines=9> */
.L_x_170:
        /* <DEDUP_REMOVED lines=9> */
.L_x_172:
        /* <DEDUP_REMOVED lines=9> */
.L_x_174:
        /* <DEDUP_REMOVED lines=9> */
.L_x_176:
        /* <DEDUP_REMOVED lines=9> */
.L_x_178:
        /* <DEDUP_REMOVED lines=9> */
.L_x_180:
        /* <DEDUP_REMOVED lines=9> */
.L_x_182:
        /* <DEDUP_REMOVED lines=9> */
.L_x_184:
        /* <DEDUP_REMOVED lines=9> */
.L_x_186:
        /* <DEDUP_REMOVED lines=9> */
.L_x_188:
[----:B------:R-:W-:-:S04]  /*3670*/  UIADD3 UR4, UPT, UPT, UR4, 0x1, URZ ;  /* 0x0000000104047890 */ /* 0x000fc8000fffe0ff */
[----:B------:R-:W-:-:S04]  /*3680*/  UISETP.NE.AND UP0, UPT, UR4, 0xd, UPT ;  /* 0x0000000d0400788c */ /* 0x000fc8000bf05270 */
[----:B------:R-:W-:Y:S02]  /*3690*/  USEL UR5, URZ, 0x1, UP0 ;  /* 0x00000001ff057887 */ /* 0x000fe40008000000 */
[----:B------:R-:W-:-:S04]  /*36a0*/  USEL UR4, UR4, URZ, UP0 ;  /* 0x000000ff04047287 */ /* 0x000fc80008000000 */
[----:B------:R-:W-:Y:S01]  /*36b0*/  ULEA UR4, UR4, UR7, 0x3 ;  /* 0x0000000704047291 */ /* 0x000fe2000f8e18ff */
[----:B-1----:R-:W-:-:S04]  /*36c0*/  LOP3.LUT R3, R2, UR5, RZ, 0x3c, !PT ;  /* 0x0000000502037c12 */ /* 0x002fc8000f8e3cff */
[----:B------:R-:W-:Y:S01]  /*36d0*/  SHF.L.U32 R3, R3, 0x1f, RZ ;  /* 0x0000001f03037819 */ /* 0x000fe200000006ff */
[----:B------:R-:W-:-:S07]  /*36e0*/  IMAD.U32 R0, RZ, RZ, UR4 ;  /* 0x00000004ff007e24 */ /* 0x000fce000f8e00ff */
.L_x_60:
[----:B-1----:R1:W2:Y:S02]  /*36f0*/  SYNCS.PHASECHK.TRANS64.TRYWAIT P0, [R0+URZ], R3 ;  /* 0x00000003000075a7 */ /* 0x0022a400080011ff */
[----:B--2---:R-:W-:Y:S05]  /*3700*/  @!P0 NANOSLEEP.SYNCS 0x989680 ;  /* 0x009896800000895d */ /* 0x004fea0003900000 */
[----:B------:R-:W2:Y:S02]  /*3710*/  @!P0 SYNCS.PHASECHK.TRANS64 P0, [R0+URZ], R3 ;  /* 0x00000003000085a7 */ /* 0x000ea400080010ff */
[----:B--2---:R-:W-:Y:S05]  /*3720*/  @P0 EXIT ;  /* 0x000000000000094d */ /* 0x004fea0003800000 */
[----:B------:R-:W-:Y:S05]  /*3730*/  BRA `(.L_x_60) ;  /* 0xfffffffc00ec7947 */ /* 0x000fea000383ffff */
.L_x_23:
[----:B------:R-:W-:-:S04]  /*3740*/  UISETP.NE.AND UP0, UPT, UR60, URZ, UPT ;  /* 0x000000ff3c00728c */ /* 0x000fc8000bf05270 */
[----:B------:R-:W-:-:S09]  /*3750*/  UISETP.NE.OR UP0, UPT, UR21, 0x1, UP0 ;  /* 0x000000011500788c */ /* 0x000fd20008705670 */
[----:B------:R-:W-:Y:S05]  /*3760*/  BRA.U UP0, `(.L_x_61) ;  /* 0x0000000500487547 */ /* 0x000fea000b800000 */
[----:B------:R-:W-:Y:S01]  /*3770*/  ISETP.GE.U32.AND P2, PT, R0, 0x8, PT ;  /* 0x000000080000780c */ /* 0x000fe20003f46070 */
[----:B------:R-:W-:Y:S01]  /*3780*/  IMAD.MOV.U32 R12, RZ, RZ, 0x1 ;  /* 0x00000001ff0c7424 */ /* 0x000fe200078e00ff */
[----:B------:R-:W-:Y:S02]  /*3790*/  CS2R R10, SRZ ;  /* 0x00000000000a7805 */ /* 0x000fe4000001ff00 */
[----:B------:R-:W-:Y:S01]  /*37a0*/  CS2R R8, SRZ ;  /* 0x0000000000087805 */ /* 0x000fe2000001ff00 */
[----:B------:R-:W-:Y:S01]  /*37b0*/  UMOV UR6, 0x400 ;  /* 0x0000040000067882 */ /* 0x000fe20000000000 */
[----:B------:R-:W-:Y:S01]  /*37c0*/  UMOV UR5, URZ ;  /* 0x000000ff00057c82 */ /* 0x000fe20008000000 */
[----:B------:R-:W-:-:S12]  /*37d0*/  ULEA UR6, UR60, UR6, 0x18 ;  /* 0x000000063c067291 */ /* 0x000fd8000f8ec0ff */
.L_x_65:
[----:B------:R-:W-:Y:S02]  /*37e0*/  LEA R2, R8, UR6, 0x3 ;  /* 0x0000000608027c11 */ /* 0x000fe4000f8e18ff */
[----:B------:R-:W-:-:S03]  /*37f0*/  SHF.L.U32 R5, R9, 0x1f, RZ ;  /* 0x0000001f09057819 */ /* 0x000fc600000006ff */
[----:B------:R-:W-:Y:S01]  /*3800*/  VIADD R4, R2, 0x170 ;  /* 0x0000017002047836 */ /* 0x000fe20000000000 */
[----:B------:R-:W1:Y:S02]  /*3810*/  SYNCS.PHASECHK.TRANS64.TRYWAIT P0, [R2+URZ+0x160], R5 ;  /* 0x00016005020075a7 */ /* 0x000e6400080011ff */
[----:B-1----:R-:W-:Y:S05]  /*3820*/  @!P0 BRA `(.L_x_62) ;  /* 0x0000007000f88947 */ /* 0x002fea0003800000 */
.L_x_189:
[----:B------:R-:W-:Y:S01]  /*3830*/  ULEA UR4, UR5, UR6, 0x3 ;  /* 0x0000000605047291 */ /* 0x000fe2000f8e18ff */
[----:B------:R-:W-:Y:S02]  /*3840*/  PRMT R4, RZ, 0x654, R4 ;  /* 0x00000654ff047816 */ /* 0x000fe40000000004 */
[----:B-1----:R-:W-:Y:S01]  /*3850*/  SHF.L.U32 R5, R12, 0x1f, RZ ;  /* 0x0000001f0c057819 */ /* 0x002fe200000006ff */
[----:B------:R-:W-:Y:S01]  /*3860*/  UIADD3 UR7, UPT, UPT, UR4, 0x120, URZ ;  /* 0x0000012004077890 */ /* 0x000fe2000fffe0ff */
[----:B------:R1:W-:Y:S05]  /*3870*/  SYNCS.ARRIVE.TRANS64.RED.A1T0 RZ, [R4+URZ], RZ ;  /* 0x000000ff04ff79a7 */ /* 0x0003ea00081004ff */
[----:B------:R-:W-:Y:S01]  /*3880*/  IMAD.U32 R7, RZ, RZ, UR7 ;  /* 0x00000007ff077e24 */ /* 0x000fe2000f8e00ff */
[----:B------:R-:W2:Y:S04]  /*3890*/  SYNCS.PHASECHK.TRANS64.TRYWAIT P0, [UR4+0x130], R5 ;  /* 0x00013005ff0075a7 */ /* 0x000ea80008001104 */
[----:B------:R-:W-:Y:S01]  /*38a0*/  PRMT R6, R0, 0x654, R7 ;  /* 0x0000065400067816 */ /* 0x000fe20000000007 */
[----:B-1----:R-:W-:Y:S01]  /*38b0*/  @!P2 IMAD.MOV.U32 R4, RZ, RZ, 0x10 ;  /* 0x00000010ff04a424 */ /* 0x002fe200078e00ff */
[----:B--2---:R-:W-:Y:S06]  /*38c0*/  @!P0 BRA `(.L_x_63) ;  /* 0x0000007000e48947 */ /* 0x004fec0003800000 */
.L_x_191:
[----:B------:R-:W-:Y:S01]  /*38d0*/  ULEA UR8, UR5, UR6, 0x4 ;  /* 0x0000000605087291 */ /* 0x000fe2000f8e20ff */
[----:B------:R-:W-:Y:S01]  /*38e0*/  SEL R3, R6, R3, !P2 ;  /* 0x0000000306037207 */ /* 0x000fe20005000000 */
[----:B------:R-:W-:Y:S01]  /*38f0*/  UIADD3 UR9, UPT, UPT, UR4, 0x120, URZ ;  /* 0x0000012004097890 */ /* 0x000fe2000fffe0ff */
[----:B-1----:R-:W-:Y:S01]  /*3900*/  LEA R2, R11, UR6, 0x3 ;  /* 0x000000060b027c11 */ /* 0x002fe2000f8e18ff */
[----:B------:R-:W-:Y:S01]  /*3910*/  UIADD3 UR8, UPT, UPT, UR8, 0x190, URZ ;  /* 0x0000019008087890 */ /* 0x000fe2000fffe0ff */
[----:B------:R-:W-:Y:S01]  /*3920*/  SHF.L.U32 R5, R10, 0x1f, RZ ;  /* 0x0000001f0a057819 */ /* 0x000fe200000006ff */
[----:B------:R1:W-:Y:S01]  /*3930*/  @!P2 SYNCS.ARRIVE.TRANS64.RED RZ, [R3+URZ], R4 ;  /* 0x0000000403ffa9a7 */ /* 0x0003e200080004ff */
[----:B------:R-:W-:Y:S01]  /*3940*/  UIADD3 UR4, UPT, UPT, UR5, 0x1, URZ ;  /* 0x0000000105047890 */ /* 0x000fe2000fffe0ff */
[----:B------:R-:W-:-:S03]  /*3950*/  VIADD R8, R8, 0x1 ;  /* 0x0000000108087836 */ /* 0x000fc60000000000 */
[----:B------:R-:W-:Y:S02]  /*3960*/  UISETP.NE.AND UP0, UPT, UR4, 0x2, UPT ;  /* 0x000000020400788c */ /* 0x000fe4000bf05270 */
[----:B------:R-:W-:Y:S06]  /*3970*/  UGETNEXTWORKID.BROADCAST [UR8], [UR9] ;  /* 0x00000000080073ca */ /* 0x000fec0008000100 */
[----:B------:R-:W-:Y:S01]  /*3980*/  USEL UR7, URZ, 0x1, UP0 ;  /* 0x00000001ff077887 */ /* 0x000fe20008000000 */
[----:B------:R-:W-:Y:S01]  /*3990*/  ISETP.NE.AND P0, PT, R8, 0x2, PT ;  /* 0x000000020800780c */ /* 0x000fe20003f05270 */
[----:B------:R-:W-:Y:S01]  /*39a0*/  USEL UR5, UR4, URZ, UP0 ;  /* 0x000000ff04057287 */ /* 0x000fe20008000000 */
[----:B------:R-:W2:Y:S03]  /*39b0*/  SYNCS.PHASECHK.TRANS64.TRYWAIT P1, [R2+URZ+0x120], R5 ;  /* 0x00012005020075a7 */ /* 0x000ea600080211ff */
[----:B------:R-:W-:Y:S01]  /*39c0*/  LOP3.LUT R12, R12, UR7, RZ, 0x3c, !PT ;  /* 0x000000070c0c7c12 */ /* 0x000fe2000f8e3cff */
[----:B-12---:R-:W-:Y:S07]  /*39d0*/  @!P1 BRA `(.L_x_64) ;  /* 0x0000007000b89947 */ /* 0x006fee0003800000 */
.L_x_192:
[C---:B------:R-:W-:Y:S01]  /*39e0*/  LEA R4, R11.reuse, UR6, 0x4 ;  /* 0x000000060b047c11 */ /* 0x040fe2000f8e20ff */
[----:B-1----:R-:W-:Y:S01]  /*39f0*/  VIADD R2, R2, 0x130 ;  /* 0x0000013002027836 */ /* 0x002fe20000000000 */
[----:B------:R-:W-:Y:S01]  /*3a00*/  SEL R8, R8, RZ, P0 ;  /* 0x000000ff08087207 */ /* 0x000fe20000000000 */
[----:B------:R-:W-:-:S03]  /*3a10*/  VIADD R11, R11, 0x1 ;  /* 0x000000010b0b7836 */ /* 0x000fc60000000000 */
[----:B------:R-:W1:Y:S01]  /*3a20*/  LDS.128 R4, [R4+0x190] ;  /* 0x0001900004047984 */ /* 0x000e620000000c00 */
[----:B------:R-:W-:Y:S02]  /*3a30*/  PRMT R2, RZ, 0x654, R2 ;  /* 0x00000654ff027816 */ /* 0x000fe40000000002 */
[C---:B------:R-:W-:Y:S01]  /*3a40*/  ISETP.NE.AND P1, PT, R11.reuse, 0x2, PT ;  /* 0x000000020b00780c */ /* 0x040fe20003f25270 */
[----:B------:R-:W-:Y:S01]  /*3a50*/  @!PT LDS RZ, [RZ] ;  /* 0x00000000fffff984 */ /* 0x000fe20000000800 */
[----:B------:R-:W-:Y:S01]  /*3a60*/  @!PT LDS RZ, [RZ] ;  /* 0x00000000fffff984 */ /* 0x000fe20000000800 */
[----:B------:R-:W-:Y:S01]  /*3a70*/  @!PT LDS RZ, [RZ] ;  /* 0x00000000fffff984 */ /* 0x000fe20000000800 */
[----:B------:R-:W-:Y:S01]  /*3a80*/  @!PT LDS RZ, [RZ] ;  /* 0x00000000fffff984 */ /* 0x000fe20000000800 */
[----:B------:R2:W-:Y:S06]  /*3a90*/  MEMBAR.ALL.CTA ;  /* 0x0000000000007992 */ /* 0x0005ec0000008000 */
[----:B--2---:R-:W2:Y:S01]  /*3aa0*/  FENCE.VIEW.ASYNC.S ;  /* 0x00000000000073c6 */ /* 0x004ea20000000000 */
[----:B------:R-:W-:Y:S01]  /*3ab0*/  SEL R11, R11, RZ, P1 ;  /* 0x000000ff0b0b7207 */ /* 0x000fe20000800000 */
[----:B--2---:R2:W-:Y:S01]  /*3ac0*/  SYNCS.ARRIVE.TRANS64.RED.A1T0 RZ, [R2+URZ], RZ ;  /* 0x000000ff02ff79a7 */ /* 0x0045e200081004ff */
[----:B-1----:R-:W-:-:S02]  /*3ad0*/  LOP3.LUT P3, RZ, R6, 0x1, RZ, 0xc0, !PT ;  /* 0x0000000106ff7812 */ /* 0x002fc4000786c0ff */
[----:B------:R-:W-:-:S04]  /*3ae0*/  SEL R5, RZ, 0x1, P1 ;  /* 0x00000001ff057807 */ /* 0x000fc80000800000 */
[----:B------:R-:W-:Y:S02]  /*3af0*/  LOP3.LUT R10, R10, R5, RZ, 0x3c, !PT ;  /* 0x000000050a0a7212 */ /* 0x000fe400078e3cff */
[----:B--2---:R-:W-:-:S04]  /*3b00*/  SEL R2, RZ, 0x1, P0 ;  /* 0x00000001ff027807 */ /* 0x004fc80000000000 */
[----:B------:R-:W-:Y:S01]  /*3b10*/  LOP3.LUT R9, R9, R2, RZ, 0x3c, !PT ;  /* 0x0000000209097212 */ /* 0x000fe200078e3cff */
[----:B------:R-:W-:Y:S06]  /*3b20*/  @P3 BRA `(.L_x_65) ;  /* 0xfffffffc002c3947 */ /* 0x000fec000383ffff */
[----:B------:R-:W-:Y:S01]  /*3b30*/  ULEA UR4, UR5, UR6, 0x3 ;  /* 0x0000000605047291 */ /* 0x000fe2000f8e18ff */
[----:B------:R-:W-:-:S08]  /*3b40*/  SHF.L.U32 R3, R12, 0x1f, RZ ;  /* 0x0000001f0c037819 */ /* 0x000fd000000006ff */
[----:B------:R-:W1:Y:S02]  /*3b50*/  SYNCS.PHASECHK.TRANS64 P0, [UR4+0x130], R3 ;  /* 0x00013003ff0075a7 */ /* 0x000e640008001004 */
[----:B-1----:R-:W-:Y:S05]  /*3b60*/  @P0 BRA `(.L_x_66) ;  /* 0x0000000000080947 */ /* 0x002fea0003800000 */
[----:B------:R-:W1:Y:S02]  /*3b70*/  SYNCS.PHASECHK.TRANS64.TRYWAIT P0, [UR4+0x130], R3 ;  /* 0x00013003ff0075a7 */ /* 0x000e640008001104 */
[----:B-1----:R-:W-:Y:S05]  /*3b80*/  @!P0 BRA `(.L_x_67) ;  /* 0x0000007000608947 */ /* 0x002fea0003800000 */
.L_x_66:
[----:B------:R-:W-:-:S04]  /*3b90*/  UIADD3 UR7, UPT, UPT, UR5, 0x1, URZ ;  /* 0x0000000105077890 */ /* 0x000fc8000fffe0ff */
[----:B------:R-:W-:-:S04]  /*3ba0*/  UISETP.NE.AND UP0, UPT, UR7, 0x2, UPT ;  /* 0x000000020700788c */ /* 0x000fc8000bf05270 */
[----:B------:R-:W-:Y:S02]  /*3bb0*/  USEL UR8, URZ, 0x1, UP0 ;  /* 0x00000001ff087887 */ /* 0x000fe40008000000 */
[----:B------:R-:W-:-:S04]  /*3bc0*/  USEL UR7, UR7, URZ, UP0 ;  /* 0x000000ff07077287 */ /* 0x000fc80008000000 */
[----:B------:R-:W-:Y:S01]  /*3bd0*/  ULEA UR7, UR7, UR6, 0x3 ;  /* 0x0000000607077291 */ /* 0x000fe2000f8e18ff */
[----:B-1----:R-:W-:-:S04]  /*3be0*/  LOP3.LUT R3, R12, UR8, RZ, 0x3c, !PT ;  /* 0x000000080c037c12 */ /* 0x002fc8000f8e3cff */
[----:B------:R-:W-:-:S04]  /*3bf0*/  SHF.L.U32 R0, R3, 0x1f, RZ ;  /* 0x0000001f03007819 */ /* 0x000fc800000006ff */
[----:B------:R-:W1:Y:S02]  /*3c00*/  SYNCS.PHASECHK.TRANS64 P0, [UR7+0x130], R0 ;  /* 0x00013000ff0075a7 */ /* 0x000e640008001007 */
[----:B-1----:R-:W-:Y:S05]  /*3c10*/  @P0 EXIT ;  /* 0x000000000000094d */ /* 0x002fea0003800000 */
[----:B------:R-:W-:Y:S02]  /*3c20*/  SHF.L.U32 R3, R3, 0x1f, RZ ;  /* 0x0000001f03037819 */ /* 0x000fe400000006ff */
[----:B------:R-:W-:-:S07]  /*3c30*/  MOV R0, UR7 ;  /* 0x0000000700007c02 */ /* 0x000fce0008000f00 */
.L_x_68:
[----:B-1----:R1:W2:Y:S02]  /*3c40*/  SYNCS.PHASECHK.TRANS64.TRYWAIT P0, [R0+URZ+0x130], R3 ;  /* 0x00013003000075a7 */ /* 0x0022a400080011ff */
[----:B--2---:R-:W-:Y:S05]  /*3c50*/  @!P0 NANOSLEEP.SYNCS 0x989680 ;  /* 0x009896800000895d */ /* 0x004fea0003900000 */
[----:B------:R-:W2:Y:S02]  /*3c60*/  @!P0 SYNCS.PHASECHK.TRANS64 P0, [R0+URZ+0x130], R3 ;  /* 0x00013003000085a7 */ /* 0x000ea400080010ff */
[----:B--2---:R-:W-:Y:S05]  /*3c70*/  @P0 EXIT ;  /* 0x000000000000094d */ /* 0x004fea0003800000 */
[----:B------:R-:W-:Y:S05]  /*3c80*/  BRA `(.L_x_68) ;  /* 0xfffffffc00ec7947 */ /* 0x000fea000383ffff */
.L_x_61:
[----:B------:R-:W-:Y:S05]  /*3c90*/  BRA.U UP6, `(.L_x_69) ;  /* 0x0000001106ec7547 */ /* 0x000fea000b800000 */
[----:B------:R-:W-:Y:S01]  /*3ca0*/  UMOV UR4, 0x40 ;  /* 0x0000004000047882 */ /* 0x000fe20000000000 */
[----:B------:R-:W-:Y:S01]  /*3cb0*/  NOP ;  /* 0x0000000000007918 */ /* 0x000fe20000000000 */
[----:B------:R-:W-:Y:S01]  /*3cc0*/  ULEA UR5, UR60, UR4, 0x18 ;  /* 0x000000043c057291 */ /* 0x000fe2000f8ec0ff */
[----:B------:R-:W-:Y:S02]  /*3cd0*/  UMOV UR6, 0x400 ;  /* 0x0000040000067882 */ /* 0x000fe40000000000 */
[----:B------:R-:W-:-:S06]  /*3ce0*/  ULEA UR6, UR60, UR6, 0x18 ;  /* 0x000000063c067291 */ /* 0x000fcc000f8ec0ff */
[----:B------:R-:W1:Y:S02]  /*3cf0*/  LDS.U8 R0, [UR5+0x1c] ;  /* 0x00001c05ff007984 */ /* 0x000e640008000000 */
[----:B-1----:R-:W-:-:S13]  /*3d00*/  ISETP.NE.AND P0, PT, R0, RZ, PT ;  /* 0x000000ff0000720c */ /* 0x002fda0003f05270 */
[----:B------:R-:W-:Y:S05]  /*3d10*/  @P0 BRA `(.L_x_70) ;  /* 0x0000000400080947 */ /* 0x000fea0003800000 */
[----:B------:R-:W-:Y:S02]  /*3d20*/  UISETP.NE.U32.AND UP1, UPT, UR55, 0x1, UPT ;  /* 0x000000013700788c */ /* 0x000fe4000bf25070 */
[----:B------:R-:W-:-:S07]  /*3d30*/  UIADD3 UR7, UPT, UPT, UR5, 0x8, URZ ;  /* 0x0000000805077890 */ /* 0x000fce000fffe0ff */
[----:B------:R-:W-:Y:S05]  /*3d40*/  BRA.U !UP1, `(.L_x_71) ;  /* 0x00000001099c7547 */ /* 0x000fea000b800000 */
[----:B------:R-:W-:Y:S01]  /*3d50*/  ELECT P0, URZ, PT ;  /* 0x0000000000ff782f */ /* 0x000fe20003800000 */
[----:B------:R-:W-:-:S12]  /*3d60*/  BSSY B0, `(.L_x_71) ;  /* 0x0000025000007945 */ /* 0x000fd80003800000 */
[----:B------:R-:W-:Y:S05]  /*3d70*/  @!P0 BRA `(.L_x_72) ;  /* 0x00000000008c8947 */ /* 0x000fea0003800000 */
[----:B------:R-:W-:-:S05]  /*3d80*/  UMOV UR4, 0x10 ;  /* 0x0000001000047882 */ /* 0x000fca0000000000 */
[----:B------:R-:W-:Y:S04]  /*3d90*/  DEPBAR.LE SB1, 0x36 ;  /* 0x00009d800000791a */ /* 0x000fe80000000000 */
[----:B------:R-:W1:Y:S02]  /*3da0*/  UTCATOMSWS.2CTA.FIND_AND_SET.ALIGN UP0, UR4, UR4 ;  /* 0x00000004000475e3 */ /* 0x000e640008200800 */
[----:B-1----:R-:W-:Y:S01]  /*3db0*/  MOV R11, UR4 ;  /* 0x00000004000b7c02 */ /* 0x002fe20008000f00 */
[----:B------:R-:W-:Y:S06]  /*3dc0*/  BRA.U UP0, `(.L_x_73) ;  /* 0x0000000100187547 */ /* 0x000fec000b800000 */
.L_x_74:
[----:B------:R-:W-:Y:S05]  /*3dd0*/  NANOSLEEP 0x64 ;  /* 0x000000640000795d */ /* 0x000fea0003800000 */
[----:B------:R-:W-:-:S05]  /*3de0*/  UMOV UR4, 0x10 ;  /* 0x0000001000047882 */ /* 0x000fca0000000000 */
[----:B------:R-:W-:Y:S04]  /*3df0*/  DEPBAR.LE SB1, 0x36 ;  /* 0x00009d800000791a */ /* 0x000fe80000000000 */
[----:B------:R-:W1:Y:S02]  /*3e00*/  UTCATOMSWS.2CTA.FIND_AND_SET.ALIGN UP0, UR4, UR4 ;  /* 0x00000004000475e3 */ /* 0x000e640008200800 */
[----:B-1----:R-:W-:Y:S01]  /*3e10*/  MOV R11, UR4 ;  /* 0x00000004000b7c02 */ /* 0x002fe20008000f00 */
[----:B------:R-:W-:Y:S05]  /*3e20*/  BRA.U !UP0, `(.L_x_74) ;  /* 0xfffffffd08e87547 */ /* 0x000fea000b83ffff */
.L_x_73:
[----:B------:R-:W1:Y:S01]  /*3e30*/  LDS R7, [UR5+0x10] ;  /* 0x00001005ff077984 */ /* 0x000e620008000800 */
[----:B------:R-:W-:Y:S01]  /*3e40*/  IMAD.U32 R5, RZ, RZ, UR6 ;  /* 0x00000006ff057e24 */ /* 0x000fe2000f8e00ff */
[----:B------:R-:W-:-:S03]  /*3e50*/  MOV R4, UR54 ;  /* 0x0000003600047c02 */ /* 0x000fc60008000f00 */
[----:B------:R-:W-:Y:S01]  /*3e60*/  VIADD R5, R5, 0x1b0 ;  /* 0x000001b005057836 */ /* 0x000fe20000000000 */
[----:B-1----:R-:W-:-:S04]  /*3e70*/  SHF.L.U32 R7, R7, 0x1f, RZ ;  /* 0x0000001f07077819 */ /* 0x002fc800000006ff */
[----:B------:R-:W1:Y:S02]  /*3e80*/  SYNCS.PHASECHK.TRANS64.TRYWAIT P0, [UR5+0x8], R7 ;  /* 0x00000807ff0075a7 */ /* 0x000e640008001105 */
[----:B-1----:R-:W-:Y:S05]  /*3e90*/  @P0 BRA `(.L_x_75) ;  /* 0x0000000000080947 */ /* 0x002fea0003800000 */
[----:B------:R-:W1:Y:S02]  /*3ea0*/  SYNCS.PHASECHK.TRANS64.TRYWAIT P0, [UR5+0x8], R7 ;  /* 0x00000807ff0075a7 */ /* 0x000e640008001105 */
[----:B-1----:R-:W-:Y:S05]  /*3eb0*/  @!P0 BRA `(.L_x_76) ;  /* 0x0000006c00ac8947 */ /* 0x002fea0003800000 */
.L_x_75:
[----:B-1----:R-:W-:Y:S01]  /*3ec0*/  HFMA2 R0, -RZ, RZ, 0, 5.9604644775390625e-08 ;  /* 0x00000001ff007431 */ /* 0x002fe200000001ff */
[----:B------:R-:W-:Y:S01]  /*3ed0*/  UPRMT UR4, UR54, 0x654, UR7 ;  /* 0x0000065436047896 */ /* 0x000fe20008000007 */
[----:B------:R-:W-:Y:S01]  /*3ee0*/  IMAD.MOV.U32 R8, RZ, RZ, 0xffff ;  /* 0x0000ffffff087424 */ /* 0x000fe200078e00ff */
[----:B------:R-:W-:Y:S01]  /*3ef0*/  PRMT R4, R4, 0x654, R5 ;  /* 0x0000065404047816 */ /* 0x000fe20000000005 */
[----:B------:R-:W-:Y:S02]  /*3f00*/  IMAD.MOV.U32 R6, RZ, RZ, 0x4 ;  /* 0x00000004ff067424 */ /* 0x000fe400078e00ff */
[----:B------:R-:W-:Y:S01]  /*3f10*/  IMAD.SHL.U32 R9, R11, 0x20, RZ ;  /* 0x000000200b097824 */ /* 0x000fe200078e00ff */
[----:B------:R-:W-:Y:S02]  /*3f20*/  MOV R5, UR4 ;  /* 0x0000000400057c02 */ /* 0x000fe40008000f00 */
[-C--:B------:R-:W-:Y:S01]  /*3f30*/  SHF.L.U32 R8, R8, R11.reuse, RZ ;  /* 0x0000000b08087219 */ /* 0x080fe200000006ff */
[----:B------:R1:W-:Y:S01]  /*3f40*/  SYNCS.ARRIVE.TRANS64.RED RZ, [UR4], R6 ;  /* 0x00000006ffff79a7 */ /* 0x0003e20008000404 */
[----:B------:R-:W-:Y:S01]  /*3f50*/  SHF.L.U32 R7, R0, R11, RZ ;  /* 0x0000000b00077219 */ /* 0x000fe200000006ff */
[----:B------:R1:W-:Y:S04]  /*3f60*/  STS [UR6+0x1b0], R9 ;  /* 0x0001b009ff007988 */ /* 0x0003e80008000806 */
[----:B------:R1:W-:Y:S04]  /*3f70*/  STAS [R4.64], R11 ;  /* 0x0000000b04007dbd */ /* 0x0003e8000c0008ff */
[----:B------:R1:W-:Y:S04]  /*3f80*/  ATOMS.OR RZ, [UR5+0x14], R8 ;  /* 0x00001408ffff798c */ /* 0x0003e8000b000005 */
[----:B------:R1:W-:Y:S04]  /*3f90*/  ATOMS.OR RZ, [UR5+0x18], R7 ;  /* 0x00001807ffff798c */ /* 0x0003e8000b000005 */
[----:B------:R1:W-:Y:S02]  /*3fa0*/  ATOMS.XOR RZ, [UR5+0x10], R0 ;  /* 0x00001000ffff798c */ /* 0x0003e4000b800005 */
.L_x_72:
[----:B------:R-:W-:Y:S05]  /*3fb0*/  BSYNC B0 ;  /* 0x0000000000007941 */ /* 0x000fea0003800000 */
.L_x_71:
[----:B------:R-:W-:Y:S05]  /*3fc0*/  BRA.U UP1, `(.L_x_77) ;  /* 0x00000001016c7547 */ /* 0x000fea000b800000 */
[----:B------:R-:W-:-:S03]  /*3fd0*/  UMOV UR4, 0xffffffff ;  /* 0xffffffff00047882 */ /* 0x000fc60000000000 */
[----:B------:R-:W-:Y:S05]  /*3fe0*/  BRA.DIV UR4, `(.L_x_78) ;  /* 0x0000006e04787947 */ /* 0x000fea000b800000 */
[----:B------:R-:W-:-:S13]  /*3ff0*/  ELECT P0, URZ, PT ;  /* 0x0000000000ff782f */ /* 0x000fda0003800000 */
.L_x_196:
[----:B------:R-:W-:Y:S05]  /*4000*/  @!P0 BRA `(.L_x_77) ;  /* 0x00000000005c8947 */ /* 0x000fea0003800000 */
[----:B-1----:R-:W1:Y:S02]  /*4010*/  LDS R5, [UR5+0x10] ;  /* 0x00001005ff057984 */ /* 0x002e640008000800 */
[----:B-1----:R-:W-:-:S04]  /*4020*/  SHF.L.U32 R5, R5, 0x1f, RZ ;  /* 0x0000001f05057819 */ /* 0x002fc800000006ff */
[----:B------:R-:W1:Y:S02]  /*4030*/  SYNCS.PHASECHK.TRANS64.TRYWAIT P0, [UR5+0x8], R5 ;  /* 0x00000805ff0075a7 */ /* 0x000e640008001105 */
[----:B-1----:R-:W-:Y:S05]  /*4040*/  @P0 BRA `(.L_x_79) ;  /* 0x0000000000080947 */ /* 0x002fea0003800000 */
[----:B------:R-:W1:Y:S02]  /*4050*/  SYNCS.PHASECHK.TRANS64.TRYWAIT P0, [UR5+0x8], R5 ;  /* 0x00000805ff0075a7 */ /* 0x000e640008001105 */
[----:B-1----:R-:W-:Y:S05]  /*4060*/  @!P0 BRA `(.L_x_80) ;  /* 0x0000006c007c8947 */ /* 0x002fea0003800000 */
.L_x_79:
[----:B------:R-:W2:Y:S01]  /*4070*/  LDS R7, [UR6+0x1b0] ;  /* 0x0001b006ff077984 */ /* 0x000ea20008000800 */
[----:B-1----:R-:W-:Y:S02]  /*4080*/  HFMA2 R0, -RZ, RZ, 0, 5.9604644775390625e-08 ;  /* 0x00000001ff007431 */ /* 0x002fe400000001ff */
[----:B------:R-:W-:Y:S01]  /*4090*/  IMAD.MOV.U32 R4, RZ, RZ, 0xffff ;  /* 0x0000ffffff047424 */ /* 0x000fe200078e00ff */
[----:B------:R-:W-:Y:S01]  /*40a0*/  UPRMT UR4, UR54, 0x654, UR7 ;  /* 0x0000065436047896 */ /* 0x000fe20008000007 */
[----:B--2---:R-:W-:-:S03]  /*40b0*/  IMAD.SHL.U32 R5, R7, 0x20, RZ ;  /* 0x0000002007057824 */ /* 0x004fc600078e00ff */
[-C--:B------:R-:W-:Y:S02]  /*40c0*/  SHF.L.U32 R4, R4, R7.reuse, RZ ;  /* 0x0000000704047219 */ /* 0x080fe400000006ff */
[----:B------:R-:W-:Y:S01]  /*40d0*/  SHF.L.U32 R7, R0, R7, RZ ;  /* 0x0000000700077219 */ /* 0x000fe200000006ff */
[----:B------:R2:W-:Y:S04]  /*40e0*/  STS [UR6+0x1b0], R5 ;  /* 0x0001b005ff007988 */ /* 0x0005e80008000806 */
[----:B------:R2:W-:Y:S04]  /*40f0*/  ATOMS.OR RZ, [UR5+0x14], R4 ;  /* 0x00001404ffff798c */ /* 0x0005e8000b000005 */
[----:B------:R2:W-:Y:S01]  /*4100*/  ATOMS.OR RZ, [UR5+0x18], R7 ;  /* 0x00001807ffff798c */ /* 0x0005e2000b000005 */
[----:B------:R-:W-:Y:S03]  /*4110*/  SYNCS.ARRIVE.TRANS64.RED.A1T0 RZ, [UR4], RZ ;  /* 0x000000ffffff79a7 */ /* 0x000fe60008100404 */
[----:B------:R2:W-:Y:S01]  /*4120*/  ATOMS.XOR RZ, [UR5+0x10], R0 ;  /* 0x00001000ffff798c */ /* 0x0005e2000b800005 */
[----:B------:R-:W-:Y:S05]  /*4130*/  BRA `(.L_x_77) ;  /* 0x0000000000107947 */ /* 0x000fea0003800000 */
.L_x_70:
[----:B------:R-:W-:Y:S02]  /*4140*/  MOV R0, 0xffffffff ;  /* 0xffffffff00007802 */ /* 0x000fe40000000f00 */
[----:B------:R-:W-:-:S03]  /*4150*/  MOV R4, 0x4180 ;  /* 0x0000418000047802 */ /* 0x000fc60000000f00 */
[----:B------:R1:W-:Y:S04]  /*4160*/  STS [UR6+0x1b0], R0 ;  /* 0x0001b000ff007988 */ /* 0x0003e80008000806 */
[----:B-1---5:R-:W-:Y:S05]  /*4170*/  CALL.REL.NOINC `($__internal_1_$__cuda_sm10x_tcgen05_guardrail_trap_phase_invalid_during_alloc) ;  /* 0x0000007400207944 */ /* 0x022fea0003c00000 */
.L_x_77:
[----:B------:R-:W-:Y:S05]  /*4180*/  WARPSYNC.ALL ;  /* 0x0000000000007948 */ /* 0x000fea0003800000 */
[----:B------:R-:W3:Y:S01]  /*4190*/  S2UR UR4, SR_CgaCtaId ;  /* 0x00000000000479c3 */ /* 0x000ee20000008800 */
[----:B------:R-:W-:Y:S01]  /*41a0*/  UMOV UR26, 0x400 ;  /* 0x00000400001a7882 */ /* 0x000fe20000000000 */
[----:B------:R-:W-:-:S06]  /*41b0*/  NOP ;  /* 0x0000000000007918 */ /* 0x000fcc0000000000 */
[----:B------:R-:W-:Y:S06]  /*41c0*/  BAR.ARV 0x6, 0xa0 ;  /* 0x0182800000007b1d */ /* 0x000fec0000002000 */
[----:B------:R-:W4:Y:S01]  /*41d0*/  LDCU UR11, c[0x0][0x38c] ;  /* 0x00007180ff0b77ac */ /* 0x000f220008000800 */
[----:B------:R-:W-:Y:S01]  /*41e0*/  LOP3.LUT R3, R3, 0xffff, RZ, 0xc0, !PT ;  /* 0x0000ffff03037812 */ /* 0x000fe200078ec0ff */
[----:B-1----:R-:W-:Y:S01]  /*41f0*/  IMAD.MOV.U32 R9, RZ, RZ, 0x1 ;  /* 0x00000001ff097424 */ /* 0x002fe200078e00ff */
[----:B------:R-:W-:Y:S01]  /*4200*/  LOP3.LUT R2, R2, 0xffff, RZ, 0xc0, !PT ;  /* 0x0000ffff02027812 */ /* 0x000fe200078ec0ff */
[----:B------:R-:W-:Y:S01]  /*4210*/  IMAD.MOV.U32 R8, RZ, RZ, RZ ;  /* 0x000000ffff087224 */ /* 0x000fe200078e00ff */
[----:B------:R-:W-:Y:S01]  /*4220*/  R2UR UR29, R3 ;  /* 0x00000000031d72ca */ /* 0x000fe200000e0000 */
[----:B------:R-:W-:Y:S01]  /*4230*/  UMOV UR42, URZ ;  /* 0x000000ff002a7c82 */ /* 0x000fe20008000000 */
[----:B------:R-:W-:-:S02]  /*4240*/  R2UR UR45, R2 ;  /* 0x00000000022d72ca */ /* 0x000fc400000e0000 */
[----:B------:R-:W-:Y:S01]  /*4250*/  CS2R R2, SRZ ;  /* 0x0000000000027805 */ /* 0x000fe2000001ff00 */
[----:B------:R-:W-:Y:S02]  /*4260*/  UISETP.NE.AND UP2, UPT, UR55, URZ, UPT ;  /* 0x000000ff3700728c */ /* 0x000fe4000bf45270 */
[----:B---3--:R-:W-:Y:S01]  /*4270*/  ULEA UR26, UR4, UR26, 0x18 ;  /* 0x0000001a041a7291 */ /* 0x008fe2000f8ec0ff */
[----:B------:R-:W-:Y:S01]  /*4280*/  UMOV UR22, URZ ;  /* 0x000000ff00167c82 */ /* 0x000fe20008000000 */
[----:B------:R-:W-:Y:S02]  /*4290*/  UMOV UR21, URZ ;  /* 0x000000ff00157c82 */ /* 0x000fe40008000000 */
[----:B------:R-:W-:Y:S02]  /*42a0*/  UIADD3 UR6, UPT, UPT, UR26, 0x8400, URZ ;  /* 0x000084001a067890 */ /* 0x000fe4000fffe0ff */
[----:B------:R-:W-:Y:S02]  /*42b0*/  UIADD3 UR5, UPT, UPT, UR26, 0x22400, URZ ;  /* 0x000224001a057890 */ /* 0x000fe4000fffe0ff */
[----:B----4-:R-:W-:Y:S01]  /*42c0*/  UIADD3 UR11, UPT, UPT, UR11, 0x7f, URZ ;  /* 0x0000007f0b0b7890 */ /* 0x010fe2000fffe0ff */
[----:B--2---:R-:W1:Y:S01]  /*42d0*/  LDS R0, [UR26+0x1b0] ;  /* 0x0001b01aff007984 */ /* 0x004e620008000800 */
[----:B------:R-:W-:-:S02]  /*42e0*/  UIADD3 UR4, UPT, UPT, UR26, 0x2f400, URZ ;  /* 0x0002f4001a047890 */ /* 0x000fc4000fffe0ff */
[----:B------:R-:W-:Y:S02]  /*42f0*/  UIADD3 UR7, UPT, UPT, UR26, 0x32800, URZ ;  /* 0x000328001a077890 */ /* 0x000fe4000fffe0ff */
[----:B------:R-:W-:Y:S02]  /*4300*/  USHF.R.U32.HI UR10, URZ, 0x4, UR6 ;  /* 0x00000004ff0a7899 */ /* 0x000fe40008011606 */
[----:B------:R-:W-:Y:S02]  /*4310*/  USHF.R.U32.HI UR8, URZ, 0x4, UR5 ;  /* 0x00000004ff087899 */ /* 0x000fe40008011605 */
[----:B------:R-:W-:Y:S02]  /*4320*/  USHF.R.S32.HI UR9, URZ, 0x1f, UR11 ;  /* 0x0000001fff097899 */ /* 0x000fe4000801140b */
[----:B------:R-:W-:Y:S02]  /*4330*/  USHF.R.U32.HI UR6, URZ, 0x4, UR4 ;  /* 0x00000004ff067899 */ /* 0x000fe40008011604 */
[----:B------:R-:W-:-:S02]  /*4340*/  USHF.R.U32.HI UR5, URZ, 0x4, UR7 ;  /* 0x00000004ff057899 */ /* 0x000fc40008011607 */
[----:B------:R-:W-:Y:S02]  /*4350*/  ULEA.HI UR4, UR9, UR11, URZ, 0x7 ;  /* 0x0000000b09047291 */ /* 0x000fe4000f8f38ff */
[----:B------:R-:W-:Y:S02]  /*4360*/  ULOP3.LUT UR6, UR6, 0x3fff, URZ, 0xc0, !UPT ;  /* 0x00003fff06067892 */ /* 0x000fe4000f8ec0ff */
[----:B------:R-:W-:Y:S02]  /*4370*/  ULOP3.LUT UR5, UR5, 0x3fff, URZ, 0xc0, !UPT ;  /* 0x00003fff05057892 */ /* 0x000fe4000f8ec0ff */
[----:B------:R-:W-:Y:S02]  /*4380*/  USHF.R.S32.HI UR44, URZ, 0x7, UR4 ;  /* 0x00000007ff2c7899 */ /* 0x000fe40008011404 */
[----:B------:R-:W-:Y:S02]  /*4390*/  ULOP3.LUT UR40, UR6, 0x10000, URZ, 0xfc, !UPT ;  /* 0x0001000006287892 */ /* 0x000fe4000f8efcff */
[----:B------:R-:W-:-:S02]  /*43a0*/  ULOP3.LUT UR41, UR5, 0x10000, URZ, 0xfc, !UPT ;  /* 0x0001000005297892 */ /* 0x000fc4000f8efcff */
[----:B------:R-:W-:Y:S02]  /*43b0*/  ULOP3.LUT UR10, UR10, 0x3fff, URZ, 0xc0, !UPT ;  /* 0x00003fff0a0a7892 */ /* 0x000fe4000f8ec0ff */
[----:B------:R-:W-:Y:S02]  /*43c0*/  ULOP3.LUT UR8, UR8, 0x3fff, URZ, 0xc0, !UPT ;  /* 0x00003fff08087892 */ /* 0x000fe4000f8ec0ff */
[----:B------:R-:W-:Y:S02]  /*43d0*/  UISETP.LT.AND UP0, UPT, UR44, 0x1, UPT ;  /* 0x000000012c00788c */ /* 0x000fe4000bf01270 */
[----:B------:R-:W-:Y:S02]  /*43e0*/  ULOP3.LUT UR38, UR10, 0x10000, URZ, 0xfc, !UPT ;  /* 0x000100000a267892 */ /* 0x000fe4000f8efcff */
[----:B------:R-:W-:Y:S02]  /*43f0*/  ULOP3.LUT UR39, UR8, 0x10000, URZ, 0xfc, !UPT ;  /* 0x0001000008277892 */ /* 0x000fe4000f8efcff */
[----:B------:R-:W-:Y:S01]  /*4400*/  USEL UR46, UR44, 0x1, !UP0 ;  /* 0x000000012c2e7887 */ /* 0x000fe2000c000000 */
[----:B------:R-:W-:Y:S01]  /*4410*/  UMOV UR32, URZ ;  /* 0x000000ff00207c82 */ /* 0x000fe20008000000 */
[----:B-1----:R-:W-:Y:S01]  /*4420*/  R2UR UR20, R0 ;  /* 0x00000000001472ca */ /* 0x002fe200000e0000 */
[----:B------:R-:W-:-:S12]  /*4430*/  UMOV UR30, URZ ;  /* 0x000000ff001e7c82 */ /* 0x000fd80008000000 */
[----:B------:R-:W-:Y:S02]  /*4440*/  UIADD3 UR36, UPT, UPT, UR20, 0x100, URZ ;  /* 0x0000010014247890 */ /* 0x000fe4000fffe0ff */
[----:B------:R-:W-:Y:S02]  /*4450*/  UIADD3 UR37, UPT, UPT, UR20, 0x108, URZ ;  /* 0x0000010814257890 */ /* 0x000fe4000fffe0ff */
[----:B------:R-:W-:Y:S02]  /*4460*/  UIADD3 UR34, UPT, UPT, UR20, 0x104, URZ ;  /* 0x0000010414227890 */ /* 0x000fe4000fffe0ff */
[----:B------:R-:W-:Y:S02]  /*4470*/  UIADD3 UR35, UPT, UPT, UR20, 0x10c, URZ ;  /* 0x0000010c14237890 */ /* 0x000fe4000fffe0ff */
[----:B------:R-:W-:Y:S02]  /*4480*/  USHF.R.U32.HI UR7, URZ, 0x11, UR36 ;  /* 0x00000011ff077899 */ /* 0x000fe40008011624 */
[----:B------:R-:W-:-:S02]  /*4490*/  USHF.R.U32.HI UR6, URZ, 0x1a, UR37 ;  /* 0x0000001aff067899 */ /* 0x000fc40008011625 */
[----:B------:R-:W-:Y:S02]  /*44a0*/  USHF.R.U32.HI UR5, URZ, 0x11, UR34 ;  /* 0x00000011ff057899 */ /* 0x000fe40008011622 */
[----:B------:R-:W-:Y:S02]  /*44b0*/  USHF.R.U32.HI UR4, URZ, 0x1a, UR35 ;  /* 0x0000001aff047899 */ /* 0x000fe40008011623 */
[----:B------:R-:W-:Y:S02]  /*44c0*/  ULOP3.LUT UR7, UR7, 0x6000, URZ, 0xc0, !UPT ;  /* 0x0000600007077892 */ /* 0x000fe4000f8ec0ff */
[----:B------:R-:W-:Y:S02]  /*44d0*/  ULOP3.LUT UR6, UR6, 0x30, URZ, 0xc0, !UPT ;  /* 0x0000003006067892 */ /* 0x000fe4000f8ec0ff */
[----:B------:R-:W-:Y:S02]  /*44e0*/  ULOP3.LUT UR5, UR5, 0x6000, URZ, 0xc0, !UPT ;  /* 0x0000600005057892 */ /* 0x000fe4000f8ec0ff */
[----:B------:R-:W-:-:S02]  /*44f0*/  ULOP3.LUT UR4, UR4, 0x30, URZ, 0xc0, !UPT ;  /* 0x0000003004047892 */ /* 0x000fc4000f8ec0ff */
[----:B------:R-:W-:Y:S02]  /*4500*/  ULOP3.LUT UR7, UR7, 0x1020, URZ, 0xfc, !UPT ;  /* 0x0000102007077892 */ /* 0x000fe4000f8efcff */
[----:B------:R-:W-:Y:S02]  /*4510*/  ULOP3.LUT UR6, UR6, 0x480, URZ, 0xfc, !UPT ;  /* 0x0000048006067892 */ /* 0x000fe4000f8efcff */
[----:B------:R-:W-:Y:S02]  /*4520*/  ULOP3.LUT UR5, UR5, 0x1020, URZ, 0xfc, !UPT ;  /* 0x0000102005057892 */ /* 0x000fe4000f8efcff */
[----:B------:R-:W-:Y:S02]  /*4530*/  ULOP3.LUT UR4, UR4, 0x480, URZ, 0xfc, !UPT ;  /* 0x0000048004047892 */ /* 0x000fe4000f8efcff */
[----:B------:R-:W-:Y:S02]  /*4540*/  UPRMT UR33, UR6, 0x5410, UR7 ;  /* 0x0000541006217896 */ /* 0x000fe40008000007 */
[----:B------:R-:W-:-:S12]  /*4550*/  UPRMT UR31, UR4, 0x5410, UR5 ;  /* 0x00005410041f7896 */ /* 0x000fd80008000005 */
.L_x_88:
[C---:B------:R-:W-:Y:S02]  /*4560*/  LEA R0, R8.reuse, UR26, 0x3 ;  /* 0x0000001a08007c11 */ /* 0x040fe4000f8e18ff */
[----:B------:R-:W-:Y:S02]  /*4570*/  SHF.L.U32 R5, R3, 0x1f, RZ ;  /* 0x0000001f03057819 */ /* 0x000fe400000006ff */
[----:B------:R-:W-:Y:S02]  /*4580*/  LEA R4, R8, UR26, 0x4 ;  /* 0x0000001a08047c11 */ /* 0x000fe4000f8e20ff */
[----:B------:R-:W1:Y:S02]  /*4590*/  SYNCS.PHASECHK.TRANS64.TRYWAIT P0, [R0+URZ+0x120], R5 ;  /* 0x00012005000075a7 */ /* 0x000e6400080011ff */
[----:B-1-3--:R-:W-:Y:S05]  /*45a0*/  @!P0 BRA `(.L_x_81) ;  /* 0x0000006800448947 */ /* 0x00afea0003800000 */
.L_x_197:
[----:B-1----:R-:W1:Y:S01]  /*45b0*/  LDS.128 R4, [R4+0x190] ;  /* 0x0001900004047984 */ /* 0x002e620000000c00 */
[----:B------:R-:W-:Y:S02]  /*45c0*/  VIADD R0, R0, 0x130 ;  /* 0x0000013000007836 */ /* 0x000fe40000000000 */
[----:B------:R-:W-:Y:S01]  /*45d0*/  VIADD R8, R8, 0x1 ;  /* 0x0000000108087836 */ /* 0x000fe20000000000 */
[----:B------:R-:W-:Y:S01]  /*45e0*/  @!PT LDS RZ, [RZ] ;  /* 0x00000000fffff984 */ /* 0x000fe20000000800 */
[----:B------:R-:W-:Y:S01]  /*45f0*/  @!PT LDS RZ, [RZ] ;  /* 0x00000000fffff984 */ /* 0x000fe20000000800 */
[----:B------:R-:W-:Y:S01]  /*4600*/  @!PT LDS RZ, [RZ] ;  /* 0x00000000fffff984 */ /* 0x000fe20000000800 */
[----:B------:R-:W-:Y:S01]  /*4610*/  @!PT LDS RZ, [RZ] ;  /* 0x00000000fffff984 */ /* 0x000fe20000000800 */
[----:B------:R2:W-:Y:S06]  /*4620*/  MEMBAR.ALL.CTA ;  /* 0x0000000000007992 */ /* 0x0005ec0000008000 */
[----:B--2---:R-:W2:Y:S01]  /*4630*/  FENCE.VIEW.ASYNC.S ;  /* 0x00000000000073c6 */ /* 0x004ea20000000000 */
[----:B------:R-:W-:-:S04]  /*4640*/  PRMT R0, RZ, 0x654, R0 ;  /* 0x00000654ff007816 */ /* 0x000fc80000000000 */
[----:B--2---:R2:W-:Y:S01]  /*4650*/  SYNCS.ARRIVE.TRANS64.RED.A1T0 RZ, [R0+URZ], RZ ;  /* 0x000000ff00ff79a7 */ /* 0x0045e200081004ff */
[----:B-1----:R-:W-:Y:S01]  /*4660*/  LOP3.LUT P1, RZ, R6, 0x1, RZ, 0xc0, !PT ;  /* 0x0000000106ff7812 */ /* 0x002fe2000782c0ff */
[----:B--2---:R-:W-:-:S12]  /*4670*/  BRA.U UP2, `(.L_x_82) ;  /* 0x0000000502147547 */ /* 0x004fd8000b800000 */
[----:B------:R-:W1:Y:S01]  /*4680*/  LDCU UR4, c[0x0][0x38c] ;  /* 0x00007180ff0477ac */ /* 0x000e620008000800 */
[----:B------:R-:W-:Y:S02]  /*4690*/  PLOP3.LUT P2, PT, PT, PT, PT, 0x80, 0x8 ;  /* 0x000000000008781c */ /* 0x000fe40003f4f070 */
[----:B------:R-:W-:Y:S01]  /*46a0*/  SHF.L.U32 R5, R9, 0x1f, RZ ;  /* 0x0000001f09057819 */ /* 0x000fe200000006ff */
[----:B------:R-:W-:Y:S02]  /*46b0*/  ULEA UR43, UR42, UR26, 0x3 ;  /* 0x0000001a2a2b7291 */ /* 0x000fe4000f8e18ff */
[----:B------:R-:W-:Y:S02]  /*46c0*/  ULEA UR27, UR42, UR20, 0x7 ;  /* 0x000000142a1b7291 */ /* 0x000fe4000f8e38ff */
[----:B-1----:R-:W-:-:S06]  /*46d0*/  UISETP.GE.AND UP0, UPT, UR4, 0x1, UPT ;  /* 0x000000010400788c */ /* 0x002fcc000bf06270 */
[----:B------:R-:W-:-:S05]  /*46e0*/  PLOP3.LUT P0, PT, PT, PT, UP0, 0x80, 0x8 ;  /* 0x000000000008781c */ /* 0x000fca0003f0f008 */
[----:B------:R-:W-:-:S08]  /*46f0*/  @UP0 ULEA UR4, UR22, UR26, 0x3 ;  /* 0x0000001a16040291 */ /* 0x000fd0000f8e18ff */
[----:B------:R-:W-:-:S04]  /*4700*/  @P0 SHF.L.U32 R0, R2, 0x1f, RZ ;  /* 0x0000001f02000819 */ /* 0x000fc800000006ff */
[----:B------:R1:W2:Y:S01]  /*4710*/  @P0 SYNCS.PHASECHK.TRANS64.TRYWAIT P2, [UR4], R0 ;  /* 0x00000000ff0005a7 */ /* 0x0002a20008041104 */
[----:B------:R-:W3:Y:S02]  /*4720*/  SYNCS.PHASECHK.TRANS64.TRYWAIT P0, [UR43+0x150], R5 ;  /* 0x00015005ff0075a7 */ /* 0x000ee4000800112b */
[----:B-123--:R-:W-:Y:S05]  /*4730*/  @!P0 BRA `(.L_x_83) ;  /* 0x0000006400f48947 */ /* 0x00efea0003800000 */
.L_x_199:
[----:B------:R-:W-:Y:S01]  /*4740*/  UMOV UR28, UR21 ;  /* 0x00000015001c7c82 */ /* 0x000fe20008000000 */
[----:B------:R-:W-:Y:S05]  /*4750*/  BRA.U !UP0, `(.L_x_84) ;  /* 0x0000000108cc7547 */ /* 0x000fea000b800000 */
[----:B------:R-:W-:Y:S01]  /*4760*/  UIADD3 UR28, UPT, UPT, UR46, UR21, URZ ;  /* 0x000000152e1c7290 */ /* 0x000fe2000fffe0ff */
[----:B------:R-:W-:Y:S01]  /*4770*/  UMOV UR24, URZ ;  /* 0x000000ff00187c82 */ /* 0x000fe20008000000 */
[----:B------:R-:W-:Y:S01]  /*4780*/  UMOV UR23, UR44 ;  /* 0x0000002c00177c82 */ /* 0x000fe20008000000 */
[----:B------:R-:W-:-:S09]  /*4790*/  UMOV UR11, UR22 ;  /* 0x00000016000b7c82 */ /* 0x000fd20008000000 */
.L_x_87:
[----:B--2---:R-:W-:Y:S01]  /*47a0*/  ULEA UR7, UR11, UR26, 0x3 ;  /* 0x0000001a0b077291 */ /* 0x004fe2000f8e18ff */
[----:B---3--:R-:W-:Y:S11]  /*47b0*/  @P2 BRA `(.L_x_85) ;  /* 0x00000000000c2947 */ /* 0x008ff60003800000 */
[----:B-1----:R-:W-:Y:S04]  /*47c0*/  SHF.L.U32 R5, R2, 0x1f, RZ ;  /* 0x0000001f02057819 */ /* 0x002fe800000006ff */
[----:B------:R-:W1:Y:S02]  /*47d0*/  SYNCS.PHASECHK.TRANS64.TRYWAIT P0, [UR7], R5 ;  /* 0x00000005ff0075a7 */ /* 0x000e640008001107 */
[----:B-1----:R-:W-:Y:S05]  /*47e0*/  @!P0 BRA `(.L_x_86) ;  /* 0x0000006400e08947 */ /* 0x002fea0003800000 */
.L_x_85:
[----:B------:R-:W-:Y:S01]  /*47f0*/  UISETP.NE.AND UP0, UPT, UR23, 0x1, UPT ;  /* 0x000000011700788c */ /* 0x000fe2000bf05270 */
[----:B------:R-:W-:Y:S01]  /*4800*/  PLOP3.LUT P2, PT, PT, PT, PT, 0x80, 0x8 ;  /* 0x000000000008781c */ /* 0x000fe20003f4f070 */
[----:B------:R-:W-:Y:S02]  /*4810*/  UIADD3 UR4, UPT, UPT, UR11, 0x1, URZ ;  /* 0x000000010b047890 */ /* 0x000fe4000fffe0ff */
[----:B------:R-:W-:Y:S02]  /*4820*/  ULEA UR10, UR11, UR40, 0x6 ;  /* 0x000000280b0a7291 */ /* 0x000fe4000f8e30ff */
[----:B------:R-:W-:Y:S01]  /*4830*/  UISETP.NE.AND UP1, UPT, UR4, 0xd, UPT ;  /* 0x0000000d0400788c */ /* 0x000fe2000bf25270 */
[----:B------:R-:W-:Y:S01]  /*4840*/  PLOP3.LUT P0, PT, PT, PT, UP0, 0x80, 0x8 ;  /* 0x000000000008781c */ /* 0x000fe20003f0f008 */
[----:B------:R-:W-:Y:S02]  /*4850*/  ULEA UR8, UR11, UR41, 0x6 ;  /* 0x000000290b087291 */ /* 0x000fe4000f8e30ff */
[----:B------:R-:W-:Y:S02]  /*4860*/  USEL UR5, URZ, 0x1, UP1 ;  /* 0x00000001ff057887 */ /* 0x000fe40008800000 */
[----:B------:R-:W-:Y:S02]  /*4870*/  USEL UR22, UR4, URZ, UP1 ;  /* 0x000000ff04167287 */ /* 0x000fe40008800000 */
[----:B------:R-:W-:Y:S02]  /*4880*/  ULEA UR6, UR11, UR39, 0x8 ;  /* 0x000000270b067291 */ /* 0x000fe4000f8e40ff */
[----:B------:R-:W-:Y:S01]  /*4890*/  @UP0 ULEA UR4, UR22, UR26, 0x3 ;  /* 0x0000001a16040291 */ /* 0x000fe2000f8e18ff */
[----:B------:R-:W-:Y:S01]  /*48a0*/  LOP3.LUT R2, R2, UR5, RZ, 0x3c, !PT ;  /* 0x0000000502027c12 */ /* 0x000fe2000f8e3cff */
[----:B------:R-:W-:Y:S02]  /*48b0*/  UIADD3 UR18, UPT, UPT, UR10, 0x20, URZ ;  /* 0x000000200a127890 */ /* 0x000fe4000fffe0ff */
[----:B------:R-:W-:Y:S01]  /*48c0*/  UISETP.NE.U32.AND UP0, UPT, UR24, URZ, UPT ;  /* 0x000000ff1800728c */ /* 0x000fe2000bf05070 */
[----:B-1----:R-:W-:Y:S01]  /*48d0*/  @P0 SHF.L.U32 R0, R2, 0x1f, RZ ;  /* 0x0000001f02000819 */ /* 0x002fe200000006ff */
[----:B------:R-:W-:Y:S02]  /*48e0*/  UIADD3 UR16, UPT, UPT, UR8, 0x20, URZ ;  /* 0x0000002008107890 */ /* 0x000fe4000fffe0ff */
[----:B------:R-:W-:Y:S01]  /*48f0*/  UIADD3 UR14, UPT, UPT, UR6, 0x2, URZ ;  /* 0x00000002060e7890 */ /* 0x000fe2000fffe0ff */
[----:B------:R2:W3:Y:S01]  /*4900*/  @P0 SYNCS.PHASECHK.TRANS64.TRYWAIT P2, [UR4], R0 ;  /* 0x00000000ff0005a7 */ /* 0x0004e20008041104 */
[----:B------:R-:W-:Y:S02]  /*4910*/  ULEA UR4, UR11, UR38, 0x9 ;  /* 0x000000260b047291 */ /* 0x000fe4000f8e48ff */
[----:B------:R-:W-:Y:S02]  /*4920*/  UIADD3 UR25, UPT, UPT, UR7, 0x68, URZ ;  /* 0x0000006807197890 */ /* 0x000fe4000fffe0ff */
[----:B------:R-:W-:Y:S02]  /*4930*/  UIADD3 UR12, UPT, UPT, UR4, 0x2, URZ ;  /* 0x00000002040c7890 */ /* 0x000fe4000fffe0ff */
[----:B------:R-:W-:Y:S02]  /*4940*/  UIADD3 UR21, UPT, UPT, UR21, 0x1, URZ ;  /* 0x0000000115157890 */ /* 0x000fe4000fffe0ff */
[----:B------:R-:W-:Y:S01]  /*4950*/  UIADD3 UR23, UPT, UPT, UR23, -0x1, URZ ;  /* 0xffffffff17177890 */ /* 0x000fe2000fffe0ff */
[----:B------:R-:W-:Y:S01]  /*4960*/  UMOV UR11, 0x4008 ;  /* 0x00004008000b7882 */ /* 0x000fe20000000000 */
[----:B------:R-:W-:Y:S01]  /*4970*/  UMOV UR19, 0x4008 ;  /* 0x0000400800137882 */ /* 0x000fe20000000000 */
[----:B------:R1:W-:Y:S01]  /*4980*/  UTCCP.T.S.2CTA.4x32dp128bit tmem[UR20+0x100], gdesc[UR10] ;  /* 0x0001000a140079e7 */ /* 0x0003e20009300000 */
[----:B------:R2:W-:Y:S01]  /*4990*/  UTCCP.T.S.2CTA.4x32dp128bit tmem[UR20+0x104], gdesc[UR18] ;  /* 0x00010412140079e7 */ /* 0x0005e20009300000 */
[----:B------:R-:W-:Y:S01]  /*49a0*/  UMOV UR9, 0x4008 ;  /* 0x0000400800097882 */ /* 0x000fe20000000000 */
[----:B------:R-:W-:Y:S01]  /*49b0*/  UMOV UR17, 0x4008 ;  /* 0x0000400800117882 */ /* 0x000fe20000000000 */
[----:B------:R2:W-:Y:S01]  /*49c0*/  UTCCP.T.S.2CTA.4x32dp128bit tmem[UR20+0x108], gdesc[UR8] ;  /* 0x00010808140079e7 */ /* 0x0005e20009300000 */
[----:B------:R2:W-:Y:S01]  /*49d0*/  UTCCP.T.S.2CTA.4x32dp128bit tmem[UR20+0x10c], gdesc[UR16] ;  /* 0x00010c10140079e7 */ /* 0x0005e20009300000 */
[----:B------:R-:W-:Y:S01]  /*49e0*/  UMOV UR7, 0x80004020 ;  /* 0x8000402000077882 */ /* 0x000fe20000000000 */
[----:B------:R-:W-:Y:S01]  /*49f0*/  UMOV UR5, 0x80004020 ;  /* 0x8000402000057882 */ /* 0x000fe20000000000 */
[----:B------:R-:W-:Y:S01]  /*4a00*/  UMOV UR15, 0x80004020 ;  /* 0x80004020000f7882 */ /* 0x000fe20000000000 */
[----:B------:R2:W-:Y:S01]  /*4a10*/  UTCOMMA.2CTA.4X gdesc[UR4], gdesc[UR6], tmem[UR27], tmem[UR32], idesc[UR33], tmem[UR36], UP0 ;  /* 0x80242006040075ea */ /* 0x0005e2000820001b */
[----:B------:R-:W-:Y:S01]  /*4a20*/  UISETP.NE.AND UP0, UPT, UR21, UR28, UPT ;  /* 0x0000001c1500728c */ /* 0x000fe2000bf05270 */
[----:B------:R-:W-:Y:S01]  /*4a30*/  UMOV UR13, 0x80004020 ;  /* 0x80004020000d7882 */ /* 0x000fe20000000000 */
[----:B------:R-:W-:Y:S01]  /*4a40*/  UMOV UR24, 0x1 ;  /* 0x0000000100187882 */ /* 0x000fe20000000000 */
[----:B------:R2:W-:Y:S01]  /*4a50*/  UTCOMMA.2CTA.4X gdesc[UR12], gdesc[UR14], tmem[UR27], tmem[UR30], idesc[UR31], tmem[UR34], UPT ;  /* 0x80221e0e0c0075ea */ /* 0x0005e2000ba0001b */
[----:B------:R2:W-:Y:S01]  /*4a60*/  UTCBAR.2CTA.MULTICAST [UR25], URZ, UR29 ;  /* 0x000000ff190073e9 */ /* 0x0005e2000820081d */
[----:B-1----:R-:W-:Y:S04]  /*4a70*/  UMOV UR11, UR22 ;  /* 0x00000016000b7c82 */ /* 0x002fe80008000000 */
[----:B------:R-:W-:Y:S05]  /*4a80*/  BRA.U UP0, `(.L_x_87) ;  /* 0xfffffffd00447547 */ /* 0x000fea000b83ffff */
.L_x_84:
[----:B--2---:R-:W-:Y:S01]  /*4a90*/  UIADD3 UR4, UPT, UPT, UR43, 0x140, URZ ;  /* 0x000001402b047890 */ /* 0x004fe2000fffe0ff */
[----:B------:R-:W-:-:S08]  /*4aa0*/  UMOV UR21, UR28 ;  /* 0x0000001c00157c82 */ /* 0x000fd00008000000 */
[----:B------:R2:W-:Y:S01]  /*4ab0*/  UTCBAR.2CTA.MULTICAST [UR4], URZ, UR45 ;  /* 0x000000ff040073e9 */ /* 0x0005e2000820082d */
[----:B------:R-:W-:Y:S02]  /*4ac0*/  NOP ;  /* 0x0000000000007918 */ /* 0x000fe40000000000 */
.L_x_82:
[----:B--2---:R-:W-:Y:S01]  /*4ad0*/  UIADD3 UR4, UPT, UPT, UR42, 0x1, URZ ;  /* 0x000000012a047890 */ /* 0x004fe2000fffe0ff */
[----:B------:R-:W-:-:S03]  /*4ae0*/  ISETP.NE.AND P0, PT, R8, 0x2, PT ;  /* 0x000000020800780c */ /* 0x000fc60003f05270 */
[----:B------:R-:W-:Y:S01]  /*4af0*/  UISETP.NE.AND UP0, UPT, UR4, 0x2, UPT ;  /* 0x000000020400788c */ /* 0x000fe2000bf05270 */
[----:B-1----:R-:W-:Y:S02]  /*4b00*/  SEL R0, RZ, 0x1, P0 ;  /* 0x00000001ff007807 */ /* 0x002fe40000000000 */
[----:B------:R-:W-:Y:S01]  /*4b10*/  SEL R8, R8, RZ, P0 ;  /* 0x000000ff08087207 */ /* 0x000fe20000000000 */
[----:B------:R-:W-:Y:S01]  /*4b20*/  USEL UR5, URZ, 0x1, UP0 ;  /* 0x00000001ff057887 */ /* 0x000fe20008000000 */
[----:B------:R-:W-:Y:S01]  /*4b30*/  LOP3.LUT R3, R3, R0, RZ, 0x3c, !PT ;  /* 0x0000000003037212 */ /* 0x000fe200078e3cff */
[----:B------:R-:W-:-:S04]  /*4b40*/  USEL UR42, UR4, URZ, UP0 ;  /* 0x000000ff042a7287 */ /* 0x000fc80008000000 */
[----:B------:R-:W-:Y:S01]  /*4b50*/  LOP3.LUT R9, R9, UR5, RZ, 0x3c, !PT ;  /* 0x0000000509097c12 */ /* 0x000fe2000f8e3cff */
[----:B------:R-:W-:Y:S07]  /*4b60*/  @P1 BRA `(.L_x_88) ;  /* 0xfffffff8007c1947 */ /* 0x000fee000383ffff */
[----:B------:R-:W1:Y:S01]  /*4b70*/  S2UR UR8, SR_CgaCtaId ;  /* 0x00000000000879c3 */ /* 0x000e620000008800 */
[----:B------:R-:W-:Y:S01]  /*4b80*/  ELECT P0, URZ, PT ;  /* 0x0000000000ff782f */ /* 0x000fe20003800000 */
[----:B------:R-:W-:Y:S01]  /*4b90*/  HFMA2 R0, -RZ, RZ, 0, 5.9604644775390625e-08 ;  /* 0x00000001ff007431 */ /* 0x000fe200000001ff */
[----:B------:R-:W-:-:S05]  /*4ba0*/  UMOV UR4, 0x40 ;  /* 0x0000004000047882 */ /* 0x000fca0000000000 */
[----:B------:R-:W-:Y:S01]  /*4bb0*/  UVIRTCOUNT.DEALLOC.SMPOOL 0x80 ;  /* 0x000000800000784c */ /* 0x000fe20000000000 */
[----:B------:R-:W-:Y:S02]  /*4bc0*/  UISETP.NE.AND UP0, UPT, UR55, URZ, UPT ;  /* 0x000000ff3700728c */ /* 0x000fe4000bf05270 */
[----:B-1----:R-:W-:-:S09]  /*4bd0*/  ULEA UR8, UR8, UR4, 0x18 ;  /* 0x0000000408087291 */ /* 0x002fd2000f8ec0ff */
[----:B------:R1:W-:Y:S01]  /*4be0*/  @P0 STS.U8 [UR8+0x1c], R0 ;  /* 0x00001c00ff000988 */ /* 0x0003e20008000008 */
[----:B------:R-:W-:Y:S05]  /*4bf0*/  BRA.U UP0, `(.L_x_89) ;  /* 0x0000000100587547 */ /* 0x000fea000b800000 */
[----:B------:R-:W-:Y:S01]  /*4c00*/  UIADD3 UR5, UPT, UPT, UR26, 0x150, URZ ;  /* 0x000001501a057890 */ /* 0x000fe2000fffe0ff */
[----:B------:R-:W-:-:S03]  /*4c10*/  SHF.L.U32 R3, R9, 0x1f, RZ ;  /* 0x0000001f09037819 */ /* 0x000fc600000006ff */
[----:B------:R-:W-:-:S09]  /*4c20*/  ULEA UR4, UR42, UR5, 0x3 ;  /* 0x000000052a047291 */ /* 0x000fd2000f8e18ff */
[----:B------:R-:W2:Y:S02]  /*4c30*/  SYNCS.PHASECHK.TRANS64.TRYWAIT P0, [UR4], R3 ;  /* 0x00000003ff0075a7 */ /* 0x000ea40008001104 */
[----:B--2---:R-:W-:Y:S05]  /*4c40*/  @!P0 BRA `(.L_x_90) ;  /* 0x0000006000e08947 */ /* 0x004fea0003800000 */
.L_x_202:
[----:B------:R-:W-:-:S04]  /*4c50*/  UIADD3 UR4, UPT, UPT, UR42, 0x1, URZ ;  /* 0x000000012a047890 */ /* 0x000fc8000fffe0ff */
[----:B------:R-:W-:-:S04]  /*4c60*/  UISETP.NE.AND UP1, UPT, UR4, 0x2, UPT ;  /* 0x000000020400788c */ /* 0x000fc8000bf25270 */
[----:B------:R-:W-:Y:S02]  /*4c70*/  USEL UR6, URZ, 0x1, UP1 ;  /* 0x00000001ff067887 */ /* 0x000fe40008800000 */
[----:B------:R-:W-:-:S04]  /*4c80*/  USEL UR4, UR4, URZ, UP1 ;  /* 0x000000ff04047287 */ /* 0x000fc80008800000 */
[----:B------:R-:W-:Y:S01]  /*4c90*/  ULEA UR4, UR4, UR5, 0x3 ;  /* 0x0000000504047291 */ /* 0x000fe2000f8e18ff */
[----:B-1----:R-:W-:-:S04]  /*4ca0*/  LOP3.LUT R3, R9, UR6, RZ, 0x3c, !PT ;  /* 0x0000000609037c12 */ /* 0x002fc8000f8e3cff */
[----:B------:R-:W-:Y:S01]  /*4cb0*/  SHF.L.U32 R3, R3, 0x1f, RZ ;  /* 0x0000001f03037819 */ /* 0x000fe200000006ff */
[----:B------:R-:W-:-:S04]  /*4cc0*/  IMAD.U32 R0, RZ, RZ, UR4 ;  /* 0x00000004ff007e24 */ /* 0x000fc8000f8e00ff */
[----:B------:R1:W2:Y:S03]  /*4cd0*/  SYNCS.PHASECHK.TRANS64.TRYWAIT P0, [R0+URZ], R3 ;  /* 0x00000003000075a7 */ /* 0x0002a600080011ff */
[----:B--2---:R-:W-:Y:S05]  /*4ce0*/  @!P0 NANOSLEEP.SYNCS 0x989680 ;  /* 0x009896800000895d */ /* 0x004fea0003900000 */
[----:B------:R-:W2:Y:S02]  /*4cf0*/  @!P0 SYNCS.PHASECHK.TRANS64 P0, [R0+URZ], R3 ;  /* 0x00000003000085a7 */ /* 0x000ea400080010ff */
[----:B--2---:R-:W-:Y:S05]  /*4d00*/  @P0 BRA `(.L_x_91) ;  /* 0x0000000000200947 */ /* 0x004fea0003800000 */
.L_x_92:
[----:B--2---:R2:W4:Y:S02]  /*4d10*/  SYNCS.PHASECHK.TRANS64.TRYWAIT P0, [R0+URZ], R3 ;  /* 0x00000003000075a7 */ /* 0x00452400080011ff */
[----:B----4-:R-:W-:Y:S05]  /*4d20*/  @!P0 NANOSLEEP.SYNCS 0x989680 ;  /* 0x009896800000895d */ /* 0x010fea0003900000 */
[----:B------:R-:W4:Y:S02]  /*4d30*/  @!P0 SYNCS.PHASECHK.TRANS64 P0, [R0+URZ], R3 ;  /* 0x00000003000085a7 */ /* 0x000f2400080010ff */
[----:B----4-:R-:W-:Y:S05]  /*4d40*/  @!P0 BRA `(.L_x_92) ;  /* 0xfffffffc00f08947 */ /* 0x010fea000383ffff */
[----:B------:R-:W-:Y:S05]  /*4d50*/  BRA `(.L_x_91) ;  /* 0x00000000000c7947 */ /* 0x000fea0003800000 */
.L_x_89:
[----:B------:R-:W-:-:S04]  /*4d60*/  UIADD3 UR4, UPT, UPT, UR26, 0x180, URZ ;  /* 0x000001801a047890 */ /* 0x000fc8000fffe0ff */
[----:B------:R-:W-:-:S09]  /*4d70*/  UPRMT UR4, UR54, 0x654, UR4 ;  /* 0x0000065436047896 */ /* 0x000fd20008000004 */
[----:B------:R-:W-:Y:S03]  /*4d80*/  SYNCS.ARRIVE.TRANS64.RED.A1T0 RZ, [UR4], RZ ;  /* 0x000000ffffff79a7 */ /* 0x000fe60008100404 */
.L_x_91:
[----:B-12---:R-:W-:Y:S01]  /*4d90*/  SHF.L.U32 R3, RZ, 0x1f, RZ ;  /* 0x0000001fff037819 */ /* 0x006fe200000006ff */
[----:B------:R-:W-:Y:S01]  /*4da0*/  UIADD3 UR4, UPT, UPT, UR26, 0x180, URZ ;  /* 0x000001801a047890 */ /* 0x000fe2000fffe0ff */
[----:B------:R-:W-:Y:S02]  /*4db0*/  PLOP3.LUT P0, PT, PT, PT, UP0, 0x80, 0x8 ;  /* 0x000000000008781c */ /* 0x000fe40003f0f008 */
[----:B------:R-:W1:Y:S02]  /*4dc0*/  SYNCS.PHASECHK.TRANS64.TRYWAIT P1, [UR26+0x180], R3 ;  /* 0x00018003ff0075a7 */ /* 0x000e64000802111a */
[----:B-1----:R-:W-:Y:S09]  /*4dd0*/  @!P1 BRA `(.L_x_93) ;  /* 0x0000006000949947 */ /* 0x002ff20003800000 */
.L_x_204:
[----:B------:R-:W-:Y:S01]  /*4de0*/  @!UP0 UPRMT UR4, UR54, 0x654, UR4 ;  /* 0x0000065436048896 */ /* 0x000fe20008000004 */
[----:B------:R-:W-:Y:S01]  /*4df0*/  UMOV UR5, 0xffff ;  /* 0x0000ffff00057882 */ /* 0x000fe20000000000 */
[----:B------:R-:W-:-:S07]  /*4e00*/  UMOV UR6, 0x1 ;  /* 0x0000000100067882 */ /* 0x000fce0000000000 */
[----:B------:R-:W-:Y:S01]  /*4e10*/  @!P0 SYNCS.ARRIVE.TRANS64.RED.A1T0 RZ, [UR4], RZ ;  /* 0x000000ffffff89a7 */ /* 0x000fe20008100404 */
[----:B------:R-:W-:Y:S01]  /*4e20*/  NOP ;  /* 0x0000000000007918 */ /* 0x000fe20000000000 */
[----:B-1----:R-:W1:Y:S01]  /*4e30*/  LDS R0, [UR8+0x14] ;  /* 0x00001408ff007984 */ /* 0x002e620008000800 */
[----:B------:R-:W-:-:S04]  /*4e40*/  ULOP3.LUT UR4, UR20, 0xffff, URZ, 0xc0, !UPT ;  /* 0x0000ffff14047892 */ /* 0x000fc8000f8ec0ff */
[----:B------:R-:W-:-:S04]  /*4e50*/  USHF.R.U32.HI UR4, URZ, 0x5, UR4 ;  /* 0x00000005ff047899 */ /* 0x000fc80008011604 */
[----:B------:R-:W-:Y:S02]  /*4e60*/  USHF.L.U32 UR5, UR5, UR4, URZ ;  /* 0x0000000405057299 */ /* 0x000fe400080006ff */
[----:B------:R-:W-:-:S04]  /*4e70*/  USHF.L.U32 UR4, UR6, UR4, URZ ;  /* 0x0000000406047299 */ /* 0x000fc800080006ff */
[----:B-1----:R-:W-:-:S04]  /*4e80*/  LOP3.LUT R0, R0, UR5, RZ, 0xc0, !PT ;  /* 0x0000000500007c12 */ /* 0x002fc8000f8ec0ff */
[----:B------:R-:W-:-:S13]  /*4e90*/  ISETP.NE.AND P0, PT, R0, UR5, PT ;  /* 0x0000000500007c0c */ /* 0x000fda000bf05270 */
[----:B------:R-:W-:Y:S05]  /*4ea0*/  @P0 BRA `(.L_x_94) ;  /* 0x0000000000580947 */ /* 0x000fea0003800000 */
[----:B------:R-:W1:Y:S02]  /*4eb0*/  LDS R0, [UR8+0x18] ;  /* 0x00001808ff007984 */ /* 0x000e640008000800 */
[----:B-1----:R-:W-:-:S04]  /*4ec0*/  LOP3.LUT R0, R0, UR4, RZ, 0xc0, !PT ;  /* 0x0000000400007c12 */ /* 0x002fc8000f8ec0ff */
[----:B------:R-:W-:-:S13]  /*4ed0*/  ISETP.NE.AND P0, PT, R0, UR4, PT ;  /* 0x0000000400007c0c */ /* 0x000fda000bf05270 */
[----:B------:R-:W-:Y:S05]  /*4ee0*/  @P0 BRA `(.L_x_95) ;  /* 0x00000000003c0947 */ /* 0x000fea0003800000 */
[----:B------:R-:W1:Y:S01]  /*4ef0*/  S2R R2, SR_LANEID ;  /* 0x0000000000027919 */ /* 0x000e620000000000 */
[----:B------:R-:W-:Y:S01]  /*4f00*/  ULOP3.LUT UR5, URZ, UR5, URZ, 0x33, !UPT ;  /* 0x00000005ff057292 */ /* 0x000fe2000f8e33ff */
[----:B------:R-:W-:Y:S01]  /*4f10*/  LOP3.LUT R4, RZ, UR4, RZ, 0x33, !PT ;  /* 0x00000004ff047c12 */ /* 0x000fe2000f8e33ff */
[----:B------:R-:W-:Y:S02]  /*4f20*/  VOTEU.ANY UR4, UPT, PT ;  /* 0x0000000000047886 */ /* 0x000fe400038e0100 */
[----:B------:R-:W-:Y:S01]  /*4f30*/  UFLO.U32 UR4, UR4 ;  /* 0x00000004000472bd */ /* 0x000fe200080e0000 */
[----:B------:R-:W2:Y:S01]  /*4f40*/  REDUX UR6, R4 ;  /* 0x00000000040673c4 */ /* 0x000ea20000000000 */
[----:B------:R-:W-:-:S06]  /*4f50*/  IMAD.U32 R0, RZ, RZ, UR5 ;  /* 0x00000005ff007e24 */ /* 0x000fcc000f8e00ff */
[----:B------:R4:W-:Y:S01]  /*4f60*/  UTCATOMSWS.AND URZ, UR5 ;  /* 0x0000000500ff79e3 */ /* 0x0009e20008000000 */
[----:B------:R-:W3:Y:S01]  /*4f70*/  REDUX UR7, R0 ;  /* 0x00000000000773c4 */ /* 0x000ee20000000000 */
[----:B-1----:R-:W-:Y:S01]  /*4f80*/  ISETP.EQ.U32.AND P0, PT, R2, UR4, PT ;  /* 0x0000000402007c0c */ /* 0x002fe2000bf02070 */
[----:B--2---:R-:W-:Y:S01]  /*4f90*/  IMAD.U32 R2, RZ, RZ, UR6 ;  /* 0x00000006ff027e24 */ /* 0x004fe2000f8e00ff */
[----:B---3--:R-:W-:-:S11]  /*4fa0*/  MOV R3, UR7 ;  /* 0x0000000700037c02 */ /* 0x008fd60008000f00 */
[----:B------:R4:W-:Y:S04]  /*4fb0*/  @P0 ATOMS.AND RZ, [UR8+0x14], R3 ;  /* 0x00001403ffff098c */ /* 0x0009e8000a800008 */
[----:B------:R4:W-:Y:S01]  /*4fc0*/  @P0 ATOMS.AND RZ, [UR8+0x18], R2 ;  /* 0x00001802ffff098c */ /* 0x0009e2000a800008 */
[----:B------:R-:W-:Y:S05]  /*4fd0*/  BRA `(.L_x_96) ;  /* 0x0000000000147947 */ /* 0x000fea0003800000 */
.L_x_95:
[----:B------:R-:W-:Y:S02]  /*4fe0*/  MOV R2, 0x5000 ;  /* 0x0000500000027802 */ /* 0x000fe40000000f00 */
[----:B---3-5:R-:W-:Y:S05]  /*4ff0*/  CALL.REL.NOINC `($__internal_0_$__cuda_sm10x_tcgen05_guardrail_trap_col_being_dealloced_not_returned_by_alloc) ;  /* 0x0000006400747944 */ /* 0x028fea0003c00000 */
[----:B------:R-:W-:Y:S05]  /*5000*/  BRA `(.L_x_96) ;  /* 0x0000000000087947 */ /* 0x000fea0003800000 */
.L_x_94:
[----:B------:R-:W-:Y:S02]  /*5010*/  MOV R2, 0x5030 ;  /* 0x0000503000027802 */ /* 0x000fe40000000f00 */
[----:B---3-5:R-:W-:Y:S05]  /*5020*/  CALL.REL.NOINC `($__internal_2_$__cuda_sm10x_tcgen05_guardrail_trap_unallocated_columns_being_dealloced) ;  /* 0x0000006400807944 */ /* 0x028fea0003c00000 */
.L_x_96:
[----:B------:R-:W-:Y:S01]  /*5030*/  NOP ;  /* 0x0000000000007918 */ /* 0x000fe20000000000 */
[----:B----4-:R-:W-:Y:S05]  /*5040*/  EXIT ;  /* 0x000000000000794d */ /* 0x010fea0003800000 */
.L_x_69:
[----:B------:R-:W-:-:S09]  /*5050*/  UISETP.NE.OR UP0, UPT, UR21, 0x3, !UP5 ;  /* 0x000000031500788c */ /* 0x000fd2000ef05670 */
[----:B------:R-:W-:Y:S05]  /*5060*/  BRA.U UP0, `(.L_x_97) ;  /* 0x0000001100587547 */ /* 0x000fea000b800000 */
[----:B------:R-:W1:Y:S01]  /*5070*/  LDCU UR31, c[0x0][0x370] ;  /* 0x00006e00ff1f77ac */ /* 0x000e620008000800 */
[----:B------:R-:W2:Y:S01]  /*5080*/  LDC.64 R16, c[0x0][0x348] ;  /* 0x0000d200ff107b82 */ /* 0x000ea20000000a00 */
[----:B------:R-:W-:Y:S02]  /*5090*/  HFMA2 R13, -RZ, RZ, 0, 0 ;  /* 0x00000000ff0d7431 */ /* 0x000fe400000001ff */
[----:B------:R-:W-:Y:S01]  /*50a0*/  IMAD.MOV.U32 R15, RZ, RZ, 0x1 ;  /* 0x00000001ff0f7424 */ /* 0x000fe200078e00ff */
[----:B------:R-:W1:Y:S01]  /*50b0*/  LDCU.128 UR44, c[0x0][0xf10] ;  /* 0x0001e200ff2c77ac */ /* 0x000e620008000c00 */
[----:B------:R-:W-:Y:S01]  /*50c0*/  IMAD.MOV.U32 R14, RZ, RZ, RZ ;  /* 0x000000ffff0e7224 */ /* 0x000fe200078e00ff */
[----:B------:R-:W-:Y:S01]  /*50d0*/  MOV R7, 0x2000 ;  /* 0x0000200000077802 */ /* 0x000fe20000000f00 */
[----:B------:R-:W3:Y:S01]  /*50e0*/  LDCU UR30, c[0x0][0x374] ;  /* 0x00006e80ff1e77ac */ /* 0x000ee20008000800 */
[----:B------:R-:W4:Y:S01]  /*50f0*/  LDC.64 R2, c[0x0][0xc88] ;  /* 0x00032200ff027b82 */ /* 0x000f220000000a00 */
[----:B------:R-:W3:Y:S01]  /*5100*/  LDCU UR15, c[0x0][0xf0c] ;  /* 0x0001e180ff0f77ac */ /* 0x000ee20008000800 */
[----:B------:R-:W2:Y:S06]  /*5110*/  LDCU UR40, c[0x0][0xf20] ;  /* 0x0001e400ff2877ac */ /* 0x000eac0008000800 */
[----:B------:R-:W4:Y:S01]  /*5120*/  LDC.64 R4, c[0x0][0xc90] ;  /* 0x00032400ff047b82 */ /* 0x000f220000000a00 */
[----:B------:R-:W2:Y:S01]  /*5130*/  LDCU UR4, c[0x0][0xf30] ;  /* 0x0001e600ff0477ac */ /* 0x000ea20008000800 */
[----:B------:R-:W-:Y:S01]  /*5140*/  UMOV UR21, 0x400 ;  /* 0x0000040000157882 */ /* 0x000fe20000000000 */
[----:B-1----:R-:W-:-:S02]  /*5150*/  UIMAD.WIDE.U32 UR6, UR31, UR44, URZ ;  /* 0x0000002c1f0672a5 */ /* 0x002fc4000f8e00ff */
[----:B---3--:R-:W-:Y:S02]  /*5160*/  UIMAD.WIDE.U32 UR8, UR30, UR47, URZ ;  /* 0x0000002f1e0872a5 */ /* 0x008fe4000f8e00ff */
[----:B------:R-:W-:Y:S02]  /*5170*/  ULEA UR21, UR60, UR21, 0x18 ;  /* 0x000000153c157291 */ /* 0x000fe4000f8ec0ff */
[----:B------:R-:W-:Y:S02]  /*5180*/  UPLOP3.LUT UP3, UPT, UPT, UPT, UPT, 0x40, 0x4 ;  /* 0x000000000004789c */ /* 0x000fe40003f6e870 */
[----:B------:R-:W-:Y:S01]  /*5190*/  UIADD3 UR37, UPT, UPT, UR21, 0xe8, URZ ;  /* 0x000000e815257890 */ /* 0x000fe2000fffe0ff */
[----:B------:R-:W-:Y:S01]  /*51a0*/  UMOV UR6, UR7 ;  /* 0x0000000700067c82 */ /* 0x000fe20008000000 */
[----:B------:R-:W-:Y:S01]  /*51b0*/  UMOV UR38, UR9 ;  /* 0x0000000900267c82 */ /* 0x000fe20008000000 */
[----:B------:R-:W-:Y:S02]  /*51c0*/  UISETP.GE.AND UP0, UPT, UR42, 0x1, UPT ;  /* 0x000000012a00788c */ /* 0x000fe4000bf06270 */
[----:B------:R-:W-:Y:S01]  /*51d0*/  UISETP.NE.AND UP4, UPT, UR42, 0x1, UPT ;  /* 0x000000012a00788c */ /* 0x000fe2000bf85270 */
[----:B------:R-:W1:Y:S01]  /*51e0*/  LDCU.64 UR22, c[0x0][0xf28] ;  /* 0x0001e500ff1677ac */ /* 0x000e620008000a00 */
[----:B------:R-:W-:-:S02]  /*51f0*/  UISETP.NE.AND UP6, UPT, UR15, 0x1, UPT ;  /* 0x000000010f00788c */ /* 0x000fc4000bfc5270 */
[----:B------:R-:W-:Y:S02]  /*5200*/  UISETP.NE.AND UP5, UPT, UR46, 0x1, UPT ;  /* 0x000000012e00788c */ /* 0x000fe4000bfa5270 */
[----:B------:R-:W-:Y:S02]  /*5210*/  UIADD3 UR33, UPT, UPT, UR21, 0xd0, URZ ;  /* 0x000000d015217890 */ /* 0x000fe4000fffe0ff */
[----:B------:R-:W-:Y:S02]  /*5220*/  UIADD3 UR25, UPT, UPT, UR21, 0xd8, URZ ;  /* 0x000000d815197890 */ /* 0x000fe4000fffe0ff */
[----:B------:R-:W-:Y:S02]  /*5230*/  UIADD3 UR17, UPT, UPT, UR21, 0xe0, URZ ;  /* 0x000000e015117890 */ /* 0x000fe4000fffe0ff */
[----:B------:R-:W-:Y:S02]  /*5240*/  UPRMT UR37, UR60, 0x654, UR37 ;  /* 0x000006543c257896 */ /* 0x000fe40008000025 */
[----:B------:R-:W-:-:S02]  /*5250*/  USHF.R.U32.HI UR39, URZ, UR45, UR6 ;  /* 0x0000002dff277299 */ /* 0x000fc40008011606 */
[----:B--2---:R-:W-:Y:S02]  /*5260*/  USHF.R.U32.HI UR38, URZ, UR40, UR38 ;  /* 0x00000028ff267299 */ /* 0x004fe40008011626 */
[----:B------:R-:W-:-:S11]  /*5270*/  UISETP.NE.AND UP2, UPT, UR4, 0x1, UPT ;  /* 0x000000010400788c */ /* 0x000fd6000bf45270 */
.L_x_108:
[C---:B------:R-:W-:Y:S02]  /*5280*/  LEA R12, R14.reuse, UR21, 0x3 ;  /* 0x000000150e0c7c11 */ /* 0x040fe4000f8e18ff */
[----:B------:R-:W-:Y:S02]  /*5290*/  SHF.L.U32 R9, R13, 0x1f, RZ ;  /* 0x0000001f0d097819 */ /* 0x000fe400000006ff */
[----:B------:R-:W-:Y:S02]  /*52a0*/  LEA R10, R14, UR21, 0x4 ;  /* 0x000000150e0a7c11 */ /* 0x000fe4000f8e20ff */
[----:B------:R-:W2:Y:S02]  /*52b0*/  SYNCS.PHASECHK.TRANS64.TRYWAIT P0, [R12+URZ+0x120], R9 ;  /* 0x000120090c0075a7 */ /* 0x000ea400080011ff */
[----:B--23--:R-:W-:Y:S05]  /*52c0*/  @!P0 BRA `(.L_x_98) ;  /* 0x0000005c00708947 */ /* 0x00cfea0003800000 */
.L_x_205:
[----:B--2---:R-:W2:Y:S01]  /*52d0*/  LDS.128 R8, [R10+0x190] ;  /* 0x000190000a087984 */ /* 0x004ea20000000c00 */
[----:B------:R-:W-:Y:S01]  /*52e0*/  UISETP.GE.AND UP0, UPT, UR42, 0x1, UPT ;  /* 0x000000012a00788c */ /* 0x000fe2000bf06270 */
[----:B------:R-:W-:Y:S01]  /*52f0*/  @!PT LDS RZ, [RZ] ;  /* 0x00000000fffff984 */ /* 0x000fe20000000800 */
[----:B------:R-:W-:Y:S01]  /*5300*/  @!PT LDS RZ, [RZ] ;  /* 0x00000000fffff984 */ /* 0x000fe20000000800 */
[----:B------:R-:W-:Y:S01]  /*5310*/  @!PT LDS RZ, [RZ] ;  /* 0x00000000fffff984 */ /* 0x000fe20000000800 */
[----:B------:R-:W-:Y:S01]  /*5320*/  @!PT LDS RZ, [RZ] ;  /* 0x00000000fffff984 */ /* 0x000fe20000000800 */
[----:B------:R3:W-:Y:S06]  /*5330*/  MEMBAR.ALL.CTA ;  /* 0x0000000000007992 */ /* 0x0007ec0000008000 */
[----:B---3--:R-:W3:Y:S01]  /*5340*/  FENCE.VIEW.ASYNC.S ;  /* 0x00000000000073c6 */ /* 0x008ee20000000000 */
[----:B--2---:R-:W-:Y:S11]  /*5350*/  LOP3.LUT P0, RZ, R10, 0x1, RZ, 0xc0, !PT ;  /* 0x000000010aff7812 */ /* 0x004ff6000780c0ff */
[----:B------:R-:W-:Y:S02]  /*5360*/  @!UPT UIADD3 URZ, UPT, UPT, URZ, URZ, URZ ;  /* 0x000000fffffff290 */ /* 0x000fe4000fffe0ff */
[----:B---3--:R-:W-:Y:S01]  /*5370*/  VOTEU.ANY UP1, P0 ;  /* 0x0000000000ff7886 */ /* 0x008fe20000020100 */
[----:B------:R-:W-:Y:S11]  /*5380*/  PLOP3.LUT P0, PT, PT, PT, UP1, 0x80, 0x8 ;  /* 0x000000000008781c */ /* 0x000ff60003f0f018 */
[----:B------:R-:W-:Y:S02]  /*5390*/  @!UPT UIADD3 URZ, UPT, UPT, URZ, URZ, URZ ;  /* 0x000000fffffff290 */ /* 0x000fe4000fffe0ff */
[----:B------:R-:W-:Y:S02]  /*53a0*/  @P0 SHF.R.U32.HI R0, RZ, 0x10, R9 ;  /* 0x00000010ff000819 */ /* 0x000fe40000011609 */
[----:B------:R-:W-:Y:S02]  /*53b0*/  @P0 MOV R6, R8 ;  /* 0x0000000800060202 */ /* 0x000fe40000000f00 */
[----:B------:R-:W-:Y:S01]  /*53c0*/  @P0 R2UR UR4, R0 ;  /* 0x00000000000402ca */ /* 0x000fe200000e0000 */
[----:B------:R-:W-:Y:S01]  /*53d0*/  VIADD R0, R12, 0x130 ;  /* 0x000001300c007836 */ /* 0x000fe20000000000 */
[----:B------:R-:W-:Y:S02]  /*53e0*/  @P0 LOP3.LUT R8, R9, 0xffff, RZ, 0xc0, !PT ;  /* 0x0000ffff09080812 */ /* 0x000fe400078ec0ff */
[----:B------:R-:W-:Y:S02]  /*53f0*/  @P0 R2UR UR6, R6 ;  /* 0x00000000060602ca */ /* 0x000fe400000e0000 */
[----:B------:R-:W-:Y:S02]  /*5400*/  PRMT R0, RZ, 0x654, R0 ;  /* 0x00000654ff007816 */ /* 0x000fe40000000000 */
[----:B------:R-:W-:Y:S02]  /*5410*/  @P0 R2UR UR5, R8 ;  /* 0x00000000080502ca */ /* 0x000fe400000e0000 */
[----:B------:R2:W-:Y:S03]  /*5420*/  SYNCS.ARRIVE.TRANS64.RED.A1T0 RZ, [R0+URZ], RZ ;  /* 0x000000ff00ff79a7 */ /* 0x0005e600081004ff */
[----:B------:R-:W-:Y:S04]  /*5430*/  @UP1 UMOV UR29, UR4 ;  /* 0x00000004001d1c82 */ /* 0x000fe80008000000 */
[----:B------:R-:W-:Y:S04]  /*5440*/  @UP1 UMOV UR14, UR6 ;  /* 0x00000006000e1c82 */ /* 0x000fe80008000000 */
[----:B------:R-:W-:Y:S01]  /*5450*/  @UP1 UMOV UR13, UR5 ;  /* 0x00000005000d1c82 */ /* 0x000fe20008000000 */
[----:B------:R-:W-:Y:S05]  /*5460*/  BRA.U !UP0, `(.L_x_99) ;  /* 0x0000000108a47547 */ /* 0x000fea000b800000 */
[----:B------:R-:W-:Y:S02]  /*5470*/  UIMAD.WIDE.U32 UR18, UR13, UR47, URZ ;  /* 0x0000002f0d1272a5 */ /* 0x000fe4000f8e00ff */
[----:B------:R-:W-:Y:S02]  /*5480*/  UIMAD.WIDE.U32 UR26, UR14, UR44, URZ ;  /* 0x0000002c0e1a72a5 */ /* 0x000fe4000f8e00ff */
[----:B------:R-:W-:Y:S02]  /*5490*/  USEL UR4, UR30, UR38, !UP5 ;  /* 0x000000261e047287 */ /* 0x000fe4000e800000 */
[----:B------:R-:W-:Y:S02]  /*54a0*/  USEL UR7, UR31, UR39, !UP6 ;  /* 0x000000271f077287 */ /* 0x000fe4000f000000 */
[----:B-1----:R-:W-:Y:S02]  /*54b0*/  UIMAD.WIDE.U32 UR8, UR4, UR22, URZ ;  /* 0x00000016040872a5 */ /* 0x002fe4000f8e00ff */
[----:B------:R-:W-:Y:S01]  /*54c0*/  UIMAD.WIDE.U32 UR10, UR7, UR22, URZ ;  /* 0x00000016070a72a5 */ /* 0x000fe2000f8e00ff */
[----:B------:R-:W-:Y:S02]  /*54d0*/  UMOV UR5, UR19 ;  /* 0x0000001300057c82 */ /* 0x000fe40008000000 */
[----:B------:R-:W-:Y:S03]  /*54e0*/  USHF.R.U32.HI UR6, URZ, UR40, UR5 ;  /* 0x00000028ff067299 */ /* 0x000fe60008011605 */
[----:B------:R-:W-:Y:S01]  /*54f0*/  UMOV UR5, UR27 ;  /* 0x0000001b00057c82 */ /* 0x000fe20008000000 */
[----:B------:R-:W-:Y:S02]  /*5500*/  USEL UR6, UR13, UR6, !UP5 ;  /* 0x000000060d067287 */ /* 0x000fe4000e800000 */
[----:B------:R-:W-:Y:S03]  /*5510*/  USHF.R.U32.HI UR16, URZ, UR45, UR5 ;  /* 0x0000002dff107299 */ /* 0x000fe60008011605 */
[----:B------:R-:W-:Y:S02]  /*5520*/  UMOV UR5, UR9 ;  /* 0x0000000900057c82 */ /* 0x000fe40008000000 */
[----:B------:R-:W-:Y:S03]  /*5530*/  @UP4 USHF.R.U32.HI UR4, URZ, UR23, UR5 ;  /* 0x00000017ff044299 */ /* 0x000fe60008011605 */
[----:B------:R-:W-:Y:S01]  /*5540*/  UMOV UR5, UR11 ;  /* 0x0000000b00057c82 */ /* 0x000fe20008000000 */
[----:B------:R-:W-:Y:S02]  /*5550*/  UIMAD UR4, UR42, UR4, URZ ;  /* 0x000000042a0472a4 */ /* 0x000fe4000f8e02ff */
[----:B------:R-:W-:Y:S02]  /*5560*/  @UP4 USHF.R.U32.HI UR7, URZ, UR23, UR5 ;  /* 0x00000017ff074299 */ /* 0x000fe40008011605 */
[----:B------:R-:W-:Y:S02]  /*5570*/  UIMAD.WIDE.U32 UR10, UR6, UR22, URZ ;  /* 0x00000016060a72a5 */ /* 0x000fe4000f8e00ff */
[----:B------:R-:W-:Y:S02]  /*5580*/  USEL UR5, UR14, UR16, !UP6 ;  /* 0x000000100e057287 */ /* 0x000fe4000f000000 */
[----:B------:R-:W-:Y:S02]  /*5590*/  UIMAD UR8, UR42, UR7, URZ ;  /* 0x000000072a0872a4 */ /* 0x000fe4000f8e02ff */
[----:B------:R-:W-:Y:S03]  /*55a0*/  UISETP.GE.AND UP0, UPT, UR6, UR4, UPT ;  /* 0x000000040600728c */ /* 0x000fe6000bf06270 */
[----:B------:R-:W-:Y:S01]  /*55b0*/  UMOV UR4, UR11 ;  /* 0x0000000b00047c82 */ /* 0x000fe20008000000 */
[----:B------:R-:W-:Y:S02]  /*55c0*/  UISETP.GE.OR UP0, UPT, UR5, UR8, UP0 ;  /* 0x000000080500728c */ /* 0x000fe40008706670 */
[----:B------:R-:W-:Y:S02]  /*55d0*/  USHF.R.U32.HI UR4, URZ, UR23, UR4 ;  /* 0x00000017ff047299 */ /* 0x000fe40008011604 */
[----:B------:R-:W-:Y:S02]  /*55e0*/  UIMAD.WIDE.U32 UR8, UR5, UR22, URZ ;  /* 0x00000016050872a5 */ /* 0x000fe4000f8e00ff */
[----:B------:R-:W-:Y:S04]  /*55f0*/  USEL UR10, UR6, UR4, !UP4 ;  /* 0x00000004060a7287 */ /* 0x000fe8000e000000 */
[----:B------:R-:W-:Y:S01]  /*5600*/  UIADD3 UR11, UPT, UPT, -UR10, URZ, URZ ;  /* 0x000000ff0a0b7290 */ /* 0x000fe2000fffe1ff */
[----:B------:R-:W-:Y:S02]  /*5610*/  @!UP0 UMOV UR4, UR9 ;  /* 0x0000000900048c82 */ /* 0x000fe40008000000 */
[----:B------:R-:W-:Y:S02]  /*5620*/  @!UP0 USHF.R.U32.HI UR4, URZ, UR23, UR4 ;  /* 0x00000017ff048299 */ /* 0x000fe40008011604 */
[----:B------:R-:W-:Y:S02]  /*5630*/  UIMAD UR8, UR42, UR11, UR6 ;  /* 0x0000000b2a0872a4 */ /* 0x000fe4000f8e0206 */
[----:B------:R-:W-:Y:S04]  /*5640*/  @!UP0 USEL UR4, UR5, UR4, !UP4 ;  /* 0x0000000405048287 */ /* 0x000fe8000e000000 */
[----:B------:R-:W-:Y:S02]  /*5650*/  @!UP0 UIMAD UR8, UR7, UR8, UR4 ;  /* 0x00000008070882a4 */ /* 0x000fe4000f8e0204 */
[----:B------:R-:W-:Y:S02]  /*5660*/  @!UP0 UIADD3 UR9, UPT, UPT, UR10, -UR4, URZ ;  /* 0x800000040a098290 */ /* 0x000fe4000fffe0ff */
[----:B------:R-:W-:Y:S02]  /*5670*/  UIADD3 UR4, UPT, UPT, -UR5, URZ, URZ ;  /* 0x000000ff05047290 */ /* 0x000fe4000fffe1ff */
[----:B------:R-:W-:Y:S02]  /*5680*/  UIADD3 UR7, UPT, UPT, -UR6, URZ, URZ ;  /* 0x000000ff06077290 */ /* 0x000fe4000fffe1ff */
[----:B------:R-:W-:Y:S02]  /*5690*/  @!UP0 UIMAD UR6, UR9, UR42, UR5 ;  /* 0x0000002a090682a4 */ /* 0x000fe4000f8e0205 */
[----:B------:R-:W-:Y:S02]  /*56a0*/  UIMAD UR14, UR15, UR4, UR14 ;  /* 0x000000040f0e72a4 */ /* 0x000fe4000f8e020e */
[----:B------:R-:W-:Y:S01]  /*56b0*/  UIMAD UR13, UR46, UR7, UR13 ;  /* 0x000000072e0d72a4 */ /* 0x000fe2000f8e020d */
[----:B------:R-:W-:Y:S02]  /*56c0*/  @!UP0 UMOV UR5, UR8 ;  /* 0x0000000800058c82 */ /* 0x000fe40008000000 */
[----:B------:R-:W-:Y:S02]  /*56d0*/  UIMAD UR14, UR5, UR15, UR14 ;  /* 0x0000000f050e72a4 */ /* 0x000fe4000f8e020e */
[----:B------:R-:W-:Y:S11]  /*56e0*/  UIMAD UR13, UR6, UR46, UR13 ;  /* 0x0000002e060d72a4 */ /* 0x000ff6000f8e020d */
[----:B------:R-:W-:Y:S01]  /*56f0*/  @!UPT UIADD3 URZ, UPT, UPT, URZ, URZ, URZ ;  /* 0x000000fffffff290 */ /* 0x000fe2000fffe0ff */
.L_x_99:
[----:B------:R-:W3:Y:S01]  /*5700*/  @!UP2 LDCU.128 UR8, c[0x0][0xf10] ;  /* 0x0001e200ff08a7ac */ /* 0x000ee20008000c00 */
[C---:B----4-:R-:W-:Y:S02]  /*5710*/  ISETP.NE.U32.AND P1, PT, R4.reuse, RZ, PT ;  /* 0x000000ff0400720c */ /* 0x050fe40003f25070 */
[----:B------:R-:W-:Y:S02]  /*5720*/  ISETP.NE.U32.AND P0, PT, R4, RZ, PT ;  /* 0x000000ff0400720c */ /* 0x000fe40003f05070 */
[C---:B------:R-:W-:Y:S02]  /*5730*/  ISETP.NE.AND.EX P1, PT, R5.reuse, RZ, PT, P1 ;  /* 0x000000ff0500720c */ /* 0x040fe40003f25310 */
[----:B------:R-:W-:Y:S01]  /*5740*/  ISETP.NE.AND.EX P0, PT, R5, RZ, PT, P0 ;  /* 0x000000ff0500720c */ /* 0x000fe20003f05300 */
[----:B------:R-:W4:Y:S01]  /*5750*/  @!UP2 LDCU UR5, c[0x0][0xf0c] ;  /* 0x0001e180ff05a7ac */ /* 0x000f220008000800 */
[----:B------:R-:W-:Y:S01]  /*5760*/  SHF.L.U32 R9, R15, 0x1f, RZ ;  /* 0x0000001f0f097819 */ /* 0x000fe200000006ff */
[----:B------:R-:W-:Y:S02]  /*5770*/  USHF.L.U32 UR35, UR20, 0x7, URZ ;  /* 0x0000000714237899 */ /* 0x000fe400080006ff */
[----:B------:R-:W-:Y:S02]  /*5780*/  USHF.L.U32 UR34, UR12, 0x7, URZ ;  /* 0x000000070c227899 */ /* 0x000fe400080006ff */
[----:B---3--:R-:W-:Y:S07]  /*5790*/  UIMAD.WIDE.U32 UR6, UR14, UR8, URZ ;  /* 0x000000080e0672a5 */ /* 0x008fee000f8e00ff */
[----:B------:R-:W-:Y:S01]  /*57a0*/  @!UP2 UMOV UR4, UR7 ;  /* 0x000000070004ac82 */ /* 0x000fe20008000000 */
[----:B----4-:R-:W-:Y:S02]  /*57b0*/  @!UP2 UISETP.NE.AND UP0, UPT, UR5, 0x1, UPT ;  /* 0x000000010500a88c */ /* 0x010fe4000bf05270 */
[----:B------:R-:W-:Y:S02]  /*57c0*/  @!UP2 USHF.R.U32.HI UR4, URZ, UR9, UR4 ;  /* 0x00000009ff04a299 */ /* 0x000fe40008011604 */
[----:B------:R-:W-:Y:S02]  /*57d0*/  UIMAD.WIDE.U32 UR6, UR13, UR11, URZ ;  /* 0x0000000b0d0672a5 */ /* 0x000fe4000f8e00ff */
[----:B------:R-:W-:Y:S02]  /*57e0*/  @!UP2 USEL UR8, UR14, UR4, !UP0 ;  /* 0x000000040e08a287 */ /* 0x000fe4000c000000 */
[----:B------:R-:W-:Y:S03]  /*57f0*/  @!UP2 UISETP.NE.AND UP0, UPT, UR10, 0x1, UPT ;  /* 0x000000010a00a88c */ /* 0x000fe6000bf05270 */
[----:B------:R-:W-:Y:S02]  /*5800*/  @!UP2 UMOV UR6, UR7 ;  /* 0x000000070006ac82 */ /* 0x000fe40008000000 */
[----:B------:R-:W3:Y:S02]  /*5810*/  @!UP2 LDCU UR4, c[0x0][0xf20] ;  /* 0x0001e400ff04a7ac */ /* 0x000ee40008000800 */
[----:B---3--:R-:W-:Y:S04]  /*5820*/  @!UP2 USHF.R.U32.HI UR6, URZ, UR4, UR6 ;  /* 0x00000004ff06a299 */ /* 0x008fe80008011606 */
[----:B------:R-:W-:Y:S04]  /*5830*/  @!UP2 USEL UR6, UR13, UR6, !UP0 ;  /* 0x000000060d06a287 */ /* 0x000fe8000c000000 */
[----:B------:R-:W-:Y:S02]  /*5840*/  @!UP2 UIADD3 UR4, UPT, UPT, -UR8, UR6, URZ ;  /* 0x000000060804a290 */ /* 0x000fe4000fffe1ff */
[----:B------:R-:W-:Y:S02]  /*5850*/  @!UP2 UIADD3 UR6, UPT, UPT, UR8, -UR6, URZ ;  /* 0x800000060806a290 */ /* 0x000fe4000fffe0ff */
[----:B------:R-:W-:Y:S02]  /*5860*/  @!UP2 UIMAD UR14, UR4, UR5, UR14 ;  /* 0x00000005040ea2a4 */ /* 0x000fe4000f8e020e */
[----:B------:R-:W-:Y:S01]  /*5870*/  @!UP2 UIMAD UR13, UR6, UR10, UR13 ;  /* 0x0000000a060da2a4 */ /* 0x000fe2000f8e020d */
[----:B------:R-:W-:Y:S11]  /*5880*/  BRA.U UP3, `(.L_x_100) ;  /* 0x0000000103107547 */ /* 0x000ff6000b800000 */
[----:B--2---:R-:W-:Y:S04]  /*5890*/  MOV R0, UR52 ;  /* 0x0000003400007c02 */ /* 0x004fe80008000f00 */
[----:B------:R-:W-:Y:S04]  /*58a0*/  SHF.L.U32 R11, R0, 0x1f, RZ ;  /* 0x0000001f000b7819 */ /* 0x000fe800000006ff */
[----:B------:R-:W2:Y:S02]  /*58b0*/  SYNCS.PHASECHK.TRANS64.TRYWAIT P2, [UR21+0x118], R11 ;  /* 0x0001180bff0075a7 */ /* 0x000ea40008041115 */
[----:B--2---:R-:W-:Y:S05]  /*58c0*/  @!P2 BRA `(.L_x_101) ;  /* 0x000000580004a947 */ /* 0x004fea0003800000 */
.L_x_100:
[----:B------:R-:W-:Y:S05]  /*58d0*/  @!P1 BRA `(.L_x_102) ;  /* 0x0000000000309947 */ /* 0x000fea0003800000 */
[----:B------:R-:W-:Y:S01]  /*58e0*/  ISETP.NE.U32.AND P1, PT, R2, RZ, PT ;  /* 0x000000ff0200720c */ /* 0x000fe20003f25070 */
[----:B------:R-:W3:Y:S01]  /*58f0*/  LDCU.64 UR4, c[0x0][0x358] ;  /* 0x00006b00ff0477ac */ /* 0x000ee20008000a00 */
[----:B------:R-:W-:Y:S02]  /*5900*/  IMAD.MOV.U32 R84, RZ, RZ, 0x1 ;  /* 0x00000001ff547424 */ /* 0x000fe400078e00ff */
[----:B------:R-:W-:Y:S11]  /*5910*/  ISETP.NE.AND.EX P1, PT, R3, RZ, PT, P1 ;  /* 0x000000ff0300720c */ /* 0x000ff60003f25310 */
[----:B------:R-:W-:Y:S02]  /*5920*/  @!UPT UIADD3 URZ, UPT, UPT, URZ, URZ, URZ ;  /* 0x000000fffffff290 */ /* 0x000fe4000fffe0ff */
[----:B--2---:R-:W2:Y:S01]  /*5930*/  @P1 LDC.64 R10, c[0x0][0xc88] ;  /* 0x00032200ff0a1b82 */ /* 0x004ea20000000a00 */
[----:B------:R-:W-:Y:S04]  /*5940*/  @P1 IMAD R0, R4, UR36, RZ ;  /* 0x0000002404001c24 */ /* 0x000fe8000f8e02ff */
[----:B--2---:R-:W-:Y:S04]  /*5950*/  @P1 IMAD.WIDE R10, R0, 0x4, R10 ;  /* 0x00000004000a1825 */ /* 0x004fe800078e020a */
[----:B------:R-:W-:Y:S01]  /*5960*/  HFMA2 R0, -RZ, RZ, 0, 5.9604644775390625e-08 ;  /* 0x00000001ff007431 */ /* 0x000fe200000001ff */
[----:B---3-5:R3:W5:Y:S04]  /*5970*/  @P1 LDG.E R41, desc[UR4][R10.64] ;  /* 0x000000040a291981 */ /* 0x028768000c1e1900 */
[----:B------:R-:W-:Y:S01]  /*5980*/  @!P1 PRMT R84, R0, 0x7610, R84 ;  /* 0x0000761000549816 */ /* 0x000fe20000000054 */
[----:B---3--:R-:W4:Y:S06]  /*5990*/  @!P1 LDC R41, c[0x0][0xc80] ;  /* 0x00032000ff299b82 */ /* 0x008f2c0000000800 */
.L_x_102:
[----:B----45:R-:W-:Y:S01]  /*59a0*/  @!P0 FSETP.EQ.AND P1, PT, R41, RZ, PT ;  /* 0x000000ff2900820b */ /* 0x030fe20003f22000 */
[----:B------:R-:W-:Y:S01]  /*59b0*/  @!UPT UIADD3 URZ, UPT, UPT, URZ, URZ, URZ ;  /* 0x000000fffffff290 */ /* 0x000fe2000fffe0ff */
[----:B------:R-:W-:Y:S11]  /*59c0*/  @!P0 BRA `(.L_x_103) ;  /* 0x0000000000188947 */ /* 0x000ff60003800000 */
[----:B------:R-:W-:Y:S02]  /*59d0*/  LOP3.LUT P0, RZ, R84, 0xff, RZ, 0xc0, !PT ;  /* 0x000000ff54ff7812 */ /* 0x000fe4000780c0ff */
[----:B------:R-:W-:Y:S04]  /*59e0*/  ISETP.NE.U32.AND P1, PT, R2, RZ, PT ;  /* 0x000000ff0200720c */ /* 0x000fe80003f25070 */
[----:B------:R-:W-:Y:S04]  /*59f0*/  ISETP.NE.AND.EX P1, PT, R3, RZ, PT, P1 ;  /* 0x000000ff0300720c */ /* 0x000fe80003f25310 */
[----:B------:R-:W-:Y:S03]  /*5a00*/  PLOP3.LUT P1, PT, P1, PT, PT, 0x8, 0x80 ;  /* 0x000000000080781c */ /* 0x000fe60000f2e170 */
[----:B------:R-:W-:Y:S11]  /*5a10*/  @P0 FSETP.EQ.AND P1, PT, R41, RZ, PT ;  /* 0x000000ff2900020b */ /* 0x000ff60003f22000 */
[----:B------:R-:W-:Y:S02]  /*5a20*/  @!UPT UIADD3 URZ, UPT, UPT, URZ, URZ, URZ ;  /* 0x000000fffffff290 */ /* 0x000fe4000fffe0ff */
.L_x_103:
[----:B------:R-:W3:Y:S01]  /*5a30*/  SYNCS.PHASECHK.TRANS64.TRYWAIT P2, [UR21+0xf0], R9 ;  /* 0x0000f009ff0075a7 */ /* 0x000ee20008041115 */
[----:B------:R-:W-:Y:S04]  /*5a40*/  ELECT P0, URZ, PT ;  /* 0x0000000000ff782f */ /* 0x000fe80003800000 */
[----:B------:R-:W-:Y:S11]  /*5a50*/  PLOP3.LUT P1, PT, P1, P0, PT, 0xf2, 0x2f ;  /* 0x00000000002f781c */ /* 0x000ff60000f21e72 */
[----:B------:R-:W-:Y:S02]  /*5a60*/  @!UPT UIADD3 URZ, UPT, UPT, URZ, URZ, URZ ;  /* 0x000000fffffff290 */ /* 0x000fe4000fffe0ff */
[----:B------:R-:W-:Y:S05]  /*5a70*/  @!P1 IADD3 R8, P0, PT, R16, 0x980, RZ ;  /* 0x0000098010089810 */ /* 0x000fea0007f1e0ff */
[----:B------:R-:W-:Y:S01]  /*5a80*/  @!P1 IMAD.X R6, RZ, RZ, R17, P0 ;  /* 0x000000ffff069224 */ /* 0x000fe200000e0611 */
[----:B---3--:R-:W-:Y:S07]  /*5a90*/  @!P2 BRA `(.L_x_104) ;  /* 0x0000005400a8a947 */ /* 0x008fee0003800000 */
.L_x_208:
[----:B------:R-:W-:Y:S01]  /*5aa0*/  @!P1 R2UR UR5, R8 ;  /* 0x00000000080592ca */ /* 0x000fe200000e0000 */
[----:B------:R-:W-:Y:S01]  /*5ab0*/  VOTEU.ALL UP0, P1 ;  /* 0x0000000000ff7886 */ /* 0x000fe20000800000 */
[----:B------:R-:W-:Y:S01]  /*5ac0*/  @!P1 R2UR UR4, R6 ;  /* 0x00000000060492ca */ /* 0x000fe200000e0000 */
[----:B--2---:R-:W-:Y:S01]  /*5ad0*/  @!P1 IMAD.MOV.U32 R0, RZ, RZ, 0x2000 ;  /* 0x00002000ff009424 */ /* 0x004fe200078e00ff */
[----:B------:R-:W-:Y:S01]  /*5ae0*/  UMOV UR8, 0x0 ;  /* 0x0000000000087882 */ /* 0x000fe20000000000 */
[----:B------:R-:W-:Y:S01]  /*5af0*/  UMOV UR9, 0x10000000 ;  /* 0x1000000000097882 */ /* 0x000fe20000000000 */
[----:B------:R-:W-:Y:S01]  /*5b00*/  @!UP0 UIADD3 UR32, UPT, UPT, UR21, 0x200, URZ ;  /* 0x0000020015208890 */ /* 0x000fe2000fffe0ff */
[----:B------:R-:W-:Y:S01]  /*5b10*/  @!P1 IADD3 R8, P0, PT, R16, 0x980, RZ ;  /* 0x0000098010089810 */ /* 0x000fe20007f1e0ff */
[----:B------:R-:W-:Y:S01]  /*5b20*/  VOTEU.ALL UP0, P1 ;  /* 0x0000000000ff7886 */ /* 0x000fe20000800000 */
[----:B------:R-:W-:Y:S03]  /*5b30*/  UPRMT UR6, UR60, 0x654, UR33 ;  /* 0x000006543c067896 */ /* 0x000fe60008000021 */
[----:B------:R-:W-:Y:S02]  /*5b40*/  @!P1 IMAD.X R6, RZ, RZ, R17, P0 ;  /* 0x000000ffff069224 */ /* 0x000fe400000e0611 */
[----:B------:R-:W-:Y:S02]  /*5b50*/  IMAD.U32 R10, RZ, RZ, UR5 ;  /* 0x00000005ff0a7e24 */ /* 0x000fe4000f8e00ff */
[----:B------:R-:W-:Y:S03]  /*5b60*/  IMAD.U32 R11, RZ, RZ, UR4 ;  /* 0x00000004ff0b7e24 */ /* 0x000fe6000f8e00ff */
[----:B------:R-:W-:Y:S02]  /*5b70*/  @!P1 R2UR UR4, R10 ;  /* 0x000000000a0492ca */ /* 0x000fe400000e0000 */
[----:B------:R-:W-:Y:S11]  /*5b80*/  @!P1 R2UR UR5, R11 ;  /* 0x000000000b0592ca */ /* 0x000ff600000e0000 */
[----:B------:R-:W-:Y:S02]  /*5b90*/  @!UPT UIADD3 URZ, UPT, UPT, URZ, URZ, URZ ;  /* 0x000000fffffff290 */ /* 0x000fe4000fffe0ff */
[----:B------:R2:W-:Y:S01]  /*5ba0*/  @!UP0 UTMALDG.3D [UR32], [UR4], desc[UR8] ;  /* 0x00000820040085b4 */ /* 0x0005e20008011000 */
[----:B------:R2:W-:Y:S01]  /*5bb0*/  @!P1 SYNCS.ARRIVE.TRANS64.RED.A0TR RZ, [UR21+0xd0], R0 ;  /* 0x0000d000ffff99a7 */ /* 0x0005e20008300415 */
[----:B------:R-:W-:Y:S01]  /*5bc0*/  SYNCS.ARRIVE.TRANS64.RED.A1T0 RZ, [UR6], RZ ;  /* 0x000000ffffff79a7 */ /* 0x000fe20008100406 */
[----:B------:R-:W3:Y:S02]  /*5bd0*/  SYNCS.PHASECHK.TRANS64.TRYWAIT P2, [UR21+0xf8], R9 ;  /* 0x0000f809ff0075a7 */ /* 0x000ee40008041115 */
[----:B--23--:R-:W-:Y:S05]  /*5be0*/  @!P2 BRA `(.L_x_105) ;  /* 0x00000054006ca947 */ /* 0x00cfea0003800000 */
.L_x_210:
        /* <DEDUP_REMOVED lines=8> */
[----:B------:R-:W-:Y:S01]  /*5c70*/  @!UP0 UIADD3 UR24, UPT, UPT, UR21, 0x2200, URZ ;  /* 0x0000220015188890 */ /* 0x000fe2000fffe0ff */
[----:B------:R-:W-:Y:S01]  /*5c80*/  VOTEU.ALL UP0, P1 ;  /* 0x0000000000ff7886 */ /* 0x000fe20000800000 */
[----:B------:R-:W-:Y:S01]  /*5c90*/  UMOV UR27, UR35 ;  /* 0x00000023001b7c82 */ /* 0x000fe20008000000 */
[----:B------:R-:W-:Y:S02]  /*5ca0*/  UMOV UR28, UR36 ;  /* 0x00000024001c7c82 */ /* 0x000fe40008000000 */
[----:B------:R-:W-:Y:S01]  /*5cb0*/  IMAD.U32 R10, RZ, RZ, UR5 ;  /* 0x00000005ff0a7e24 */ /* 0x000fe2000f8e00ff */
[----:B------:R-:W-:Y:S01]  /*5cc0*/  UPRMT UR6, UR60, 0x654, UR25 ;  /* 0x000006543c067896 */ /* 0x000fe20008000019 */
[----:B------:R-:W-:Y:S02]  /*5cd0*/  IMAD.U32 R11, RZ, RZ, UR4 ;  /* 0x00000004ff0b7e24 */ /* 0x000fe4000f8e00ff */
[----:B------:R-:W-:Y:S01]  /*5ce0*/  @!P1 IMAD.X R6, RZ, RZ, R17, P0 ;  /* 0x000000ffff069224 */ /* 0x000fe200000e0611 */
        /* <DEDUP_REMOVED lines=8> */
.L_x_212:
[----:B------:R-:W-:Y:S01]  /*5d70*/  @!P1 R2UR UR5, R8 ;  /* 0x00000000080592ca */ /* 0x000fe200000e0000 */
[----:B------:R-:W-:Y:S01]  /*5d80*/  VOTEU.ALL UP0, P1 ;  /* 0x0000000000ff7886 */ /* 0x000fe20000800000 */
[----:B------:R-:W-:Y:S01]  /*5d90*/  @!P1 R2UR UR4, R6 ;  /* 0x00000000060492ca */ /* 0x000fe200000e0000 */
[----:B--2---:R-:W-:Y:S01]  /*5da0*/  @!P1 IMAD.MOV.U32 R0, RZ, RZ, 0x2000 ;  /* 0x00002000ff009424 */ /* 0x004fe200078e00ff */
[----:B------:R-:W-:Y:S01]  /*5db0*/  UMOV UR8, 0x0 ;  /* 0x0000000000087882 */ /* 0x000fe20000000000 */
[----:B------:R-:W-:Y:S01]  /*5dc0*/  UMOV UR9, 0x10000000 ;  /* 0x1000000000097882 */ /* 0x000fe20000000000 */
[----:B------:R-:W-:Y:S01]  /*5dd0*/  @!UP0 UIADD3 UR18, UPT, UPT, UR34, 0x40, URZ ;  /* 0x0000004022128890 */ /* 0x000fe2000fffe0ff */
[----:B------:R-:W-:Y:S01]  /*5de0*/  VIADD R14, R14, 0x1 ;  /* 0x000000010e0e7836 */ /* 0x000fe20000000000 */
[----:B------:R-:W-:Y:S01]  /*5df0*/  @!UP0 UIADD3 UR16, UPT, UPT, UR21, 0x4200, URZ ;  /* 0x0000420015108890 */ /* 0x000fe2000fffe0ff */
[----:B------:R-:W-:Y:S01]  /*5e00*/  VOTEU.ALL UP0, P1 ;  /* 0x0000000000ff7886 */ /* 0x000fe20000800000 */
[----:B------:R-:W-:Y:S01]  /*5e10*/  UMOV UR19, UR35 ;  /* 0x0000002300137c82 */ /* 0x000fe20008000000 */
[----:B------:R-:W-:Y:S02]  /*5e20*/  UMOV UR20, UR36 ;  /* 0x0000002400147c82 */ /* 0x000fe40008000000 */
[----:B------:R-:W-:Y:S01]  /*5e30*/  IMAD.U32 R10, RZ, RZ, UR5 ;  /* 0x00000005ff0a7e24 */ /* 0x000fe2000f8e00ff */
[----:B------:R-:W-:Y:S01]  /*5e40*/  UPRMT UR6, UR60, 0x654, UR17 ;  /* 0x000006543c067896 */ /* 0x000fe20008000011 */
        /* <DEDUP_REMOVED lines=9> */
.L_x_214:
[----:B------:R-:W-:Y:S01]  /*5ee0*/  @!P1 IADD3 R6, P0, PT, R16, 0x980, RZ ;  /* 0x0000098010069810 */ /* 0x000fe20007f1e0ff */
[----:B------:R-:W-:Y:S01]  /*5ef0*/  VOTEU.ALL UP0, P1 ;  /* 0x0000000000ff7886 */ /* 0x000fe20000800000 */
[----:B------:R-:W-:Y:S01]  /*5f00*/  UMOV UR6, 0x0 ;  /* 0x0000000000067882 */ /* 0x000fe20000000000 */
[----:B------:R-:W-:Y:S01]  /*5f10*/  UMOV UR7, 0x10000000 ;  /* 0x1000000000077882 */ /* 0x000fe20000000000 */
[----:B------:R-:W-:Y:S01]  /*5f20*/  @!P1 R2UR UR5, R6 ;  /* 0x00000000060592ca */ /* 0x000fe200000e0000 */
[----:B--2---:R-:W-:Y:S01]  /*5f30*/  @!P1 IMAD.X R0, RZ, RZ, R17, P0 ;  /* 0x000000ffff009224 */ /* 0x004fe200000e0611 */
[----:B------:R-:W-:Y:S01]  /*5f40*/  @!UP0 UIADD3 UR10, UPT, UPT, UR34, 0x60, URZ ;  /* 0x00000060220a8890 */ /* 0x000fe2000fffe0ff */
[----:B------:R-:W-:Y:S01]  /*5f50*/  R2UR UR18, R87 ;  /* 0x00000000571272ca */ /* 0x000fe200000e0000 */
[----:B------:R-:W-:Y:S01]  /*5f60*/  @!UP0 UIADD3 UR8, UPT, UPT, UR21, 0x6200, URZ ;  /* 0x0000620015088890 */ /* 0x000fe2000fffe0ff */
[----:B------:R-:W-:Y:S01]  /*5f70*/  R2UR UR16, R86 ;  /* 0x00000000561072ca */ /* 0x000fe200000e0000 */
[----:B------:R-:W-:Y:S01]  /*5f80*/  @!UP0 UIADD3 UR9, UPT, UPT, UR21, 0xe8, URZ ;  /* 0x000000e815098890 */ /* 0x000fe2000fffe0ff */
[----:B------:R-:W-:Y:S01]  /*5f90*/  @!P1 R2UR UR4, R0 ;  /* 0x00000000000492ca */ /* 0x000fe200000e0000 */
[----:B------:R-:W-:Y:S01]  /*5fa0*/  VOTEU.ALL UP0, P1 ;  /* 0x0000000000ff7886 */ /* 0x000fe20000800000 */
[----:B------:R-:W-:Y:S01]  /*5fb0*/  UMOV UR11, UR35 ;  /* 0x00000023000b7c82 */ /* 0x000fe20008000000 */
[----:B------:R-:W-:Y:S01]  /*5fc0*/  UMOV UR12, UR36 ;  /* 0x00000024000c7c82 */ /* 0x000fe20008000000 */
[C---:B------:R-:W-:Y:S01]  /*5fd0*/  ISETP.NE.AND P0, PT, R14.reuse, 0x2, PT ;  /* 0x000000020e00780c */ /* 0x040fe20003f05270 */
[----:B------:R-:W-:Y:S01]  /*5fe0*/  UPLOP3.LUT UP3, UPT, UPT, UPT, UPT, 0x80, 0x8 ;  /* 0x000000000008789c */ /* 0x000fe20003f6f070 */
[----:B------:R-:W-:Y:S01]  /*5ff0*/  IMAD.U32 R8, RZ, RZ, UR5 ;  /* 0x00000005ff087e24 */ /* 0x000fe2000f8e00ff */
[----:B------:R-:W-:Y:S01]  /*6000*/  LOP3.LUT R15, R15, 0x1, RZ, 0x3c, !PT ;  /* 0x000000010f0f7812 */ /* 0x000fe200078e3cff */
[----:B------:R-:W-:Y:S01]  /*6010*/  UMOV UR36, UR29 ;  /* 0x0000001d00247c82 */ /* 0x000fe20008000000 */
[----:B------:R-:W-:Y:S01]  /*6020*/  SEL R0, RZ, 0x1, P0 ;  /* 0x00000001ff007807 */ /* 0x000fe20000000000 */
[----:B------:R-:W-:Y:S01]  /*6030*/  UIADD3 UR20, UPT, UPT, UR14, UR18, URZ ;  /* 0x000000120e147290 */ /* 0x000fe2000fffe0ff */
[----:B------:R-:W-:Y:S02]  /*6040*/  SEL R14, R14, RZ, P0 ;  /* 0x000000ff0e0e7207 */ /* 0x000fe40000000000 */
[----:B------:R-:W-:Y:S01]  /*6050*/  IMAD.U32 R9, RZ, RZ, UR4 ;  /* 0x00000004ff097e24 */ /* 0x000fe2000f8e00ff */
[----:B------:R-:W-:Y:S02]  /*6060*/  @!P1 R2UR UR4, R8 ;  /* 0x00000000080492ca */ /* 0x000fe400000e0000 */
[----:B------:R-:W-:Y:S02]  /*6070*/  LOP3.LUT R13, R13, R0, RZ, 0x3c, !PT ;  /* 0x000000000d0d7212 */ /* 0x000fe400078e3cff */
[----:B------:R-:W-:Y:S11]  /*6080*/  @!P1 R2UR UR5, R9 ;  /* 0x00000000090592ca */ /* 0x000ff600000e0000 */
[----:B------:R-:W-:Y:S02]  /*6090*/  @!UPT UIADD3 URZ, UPT, UPT, URZ, URZ, URZ ;  /* 0x000000fffffff290 */ /* 0x000fe4000fffe0ff */
[----:B------:R2:W-:Y:S01]  /*60a0*/  @!UP0 UTMALDG.3D [UR8], [UR4], desc[UR6] ;  /* 0x00000608040085b4 */ /* 0x0005e20008011000 */
[----:B------:R3:W-:Y:S01]  /*60b0*/  @!P1 SYNCS.ARRIVE.TRANS64.RED.A0TR RZ, [UR21+0xe8], R7 ;  /* 0x0000e807ffff99a7 */ /* 0x0007e20008300415 */
[----:B------:R-:W-:Y:S01]  /*60c0*/  SYNCS.ARRIVE.TRANS64.RED.A1T0 RZ, [UR37], RZ ;  /* 0x000000ffffff79a7 */ /* 0x000fe20008100425 */
[----:B--2---:R-:W-:Y:S01]  /*60d0*/  UIADD3 UR12, UPT, UPT, UR13, UR16, URZ ;  /* 0x000000100d0c7290 */ /* 0x004fe2000fffe0ff */
[----:B------:R-:W-:Y:S11]  /*60e0*/  BRA.U UP1, `(.L_x_108) ;  /* 0xfffffff101647547 */ /* 0x000ff6000b83ffff */
[----:B------:R-:W-:-:S04]  /*60f0*/  SHF.L.U32 R3, R15, 0x1f, RZ ;  /* 0x0000001f0f037819 */ /* 0x000fc800000006ff */
[----:B------:R-:W2:Y:S02]  /*6100*/  SYNCS.PHASECHK.TRANS64.TRYWAIT P0, [UR21+0xf0], R3 ;  /* 0x0000f003ff0075a7 */ /* 0x000ea40008001115 */
[----:B--2---:R-:W-:Y:S05]  /*6110*/  @!P0 BRA `(.L_x_109) ;  /* 0x0000005000688947 */ /* 0x004fea0003800000 */
.L_x_216:
[----:B------:R-:W4:Y:S02]  /*6120*/  SYNCS.PHASECHK.TRANS64.TRYWAIT P0, [UR21+0xf8], R3 ;  /* 0x0000f803ff0075a7 */ /* 0x000f240008001115 */
[----:B----4-:R-:W-:Y:S05]  /*6130*/  @!P0 BRA `(.L_x_110) ;  /* 0x0000005000788947 */ /* 0x010fea0003800000 */
.L_x_218:
[----:B------:R-:W4:Y:S02]  /*6140*/  SYNCS.PHASECHK.TRANS64.TRYWAIT P0, [UR21+0x100], R3 ;  /* 0x00010003ff0075a7 */ /* 0x000f240008001115 */
[----:B----4-:R-:W-:Y:S05]  /*6150*/  @!P0 BRA `(.L_x_111) ;  /* 0x0000005000888947 */ /* 0x010fea0003800000 */
.L_x_220:
[----:B--2---:R-:W-:-:S07]  /*6160*/  MOV R0, UR21 ;  /* 0x0000001500007c02 */ /* 0x004fce0008000f00 */
.L_x_112:
[----:B--2---:R-:W-:-:S04]  /*6170*/  SHF.L.U32 R3, R15, 0x1f, RZ ;  /* 0x0000001f0f037819 */ /* 0x004fc800000006ff */
[----:B------:R2:W4:Y:S03]  /*6180*/  SYNCS.PHASECHK.TRANS64.TRYWAIT P0, [R0+URZ+0x108], R3 ;  /* 0x00010803000075a7 */ /* 0x00052600080011ff */
[----:B----4-:R-:W-:Y:S05]  /*6190*/  @!P0 NANOSLEEP.SYNCS 0x989680 ;  /* 0x009896800000895d */ /* 0x010fea0003900000 */
[----:B------:R-:W4:Y:S02]  /*61a0*/  @!P0 SYNCS.PHASECHK.TRANS64 P0, [R0+URZ+0x108], R3 ;  /* 0x00010803000085a7 */ /* 0x000f2400080010ff */
[----:B-1--4-:R-:W-:Y:S05]  /*61b0*/  @P0 EXIT ;  /* 0x000000000000094d */ /* 0x012fea0003800000 */
[----:B------:R-:W-:Y:S05]  /*61c0*/  BRA `(.L_x_112) ;  /* 0xfffffffc00e87947 */ /* 0x000fea000383ffff */
.L_x_97:
[----:B------:R-:W-:-:S06]  /*61d0*/  UISETP.GE.AND UP0, UPT, UR21, 0x4, UPT ;  /* 0x000000041500788c */ /* 0x000fcc000bf06270 */
[----:B------:R-:W-:-:S13]  /*61e0*/  PLOP3.LUT P0, PT, PT, PT, UP0, 0x80, 0x8 ;  /* 0x000000000008781c */ /* 0x000fda0003f0f008 */
[----:B------:R-:W-:Y:S05]  /*61f0*/  @!P0 EXIT ;  /* 0x000000000000894d */ /* 0x000fea0003800000 */
[----:B------:R-:W-:Y:S01]  /*6200*/  BAR.SYNC.DEFER_BLOCKING 0x6, 0xa0 ;  /* 0x0182800000007b1d */ /* 0x000fe20000010000 */
[C---:B------:R-:W-:Y:S01]  /*6210*/  IMAD.SHL.U32 R4, R98.reuse, 0x20, RZ ;  /* 0x0000002062047824 */ /* 0x040fe200078e00ff */
[C---:B------:R-:W-:Y:S01]  /*6220*/  LOP3.LUT R99, R98.reuse, 0x60, RZ, 0xc0, !PT ;  /* 0x0000006062637812 */ /* 0x040fe200078ec0ff */
[C---:B------:R-:W-:Y:S01]  /*6230*/  IMAD.SHL.U32 R97, R98.reuse, 0x4, RZ ;  /* 0x0000000462617824 */ /* 0x040fe200078e00ff */
[C---:B------:R-:W-:Y:S01]  /*6240*/  LOP3.LUT R96, R98.reuse, 0x2, RZ, 0xc0, !PT ;  /* 0x0000000262607812 */ /* 0x040fe200078ec0ff */
[----:B------:R-:W-:Y:S01]  /*6250*/  IMAD.U32 R37, R98, 0x10000, RZ ;  /* 0x0001000062257824 */ /* 0x000fe200078e00ff */
[----:B------:R-:W-:Y:S02]  /*6260*/  UMOV UR44, 0x400 ;  /* 0x00000400002c7882 */ /* 0x000fe40000000000 */
[----:B------:R-:W1:Y:S01]  /*6270*/  LDC.64 R80, c[0x0][0xc88] ;  /* 0x00032200ff507b82 */ /* 0x000e620000000a00 */
[----:B------:R-:W-:Y:S01]  /*6280*/  ULEA UR44, UR60, UR44, 0x18 ;  /* 0x0000002c3c2c7291 */ /* 0x000fe2000f8ec0ff */
[----:B------:R-:W-:Y:S01]  /*6290*/  LOP3.LUT R6, R4, 0xc0, RZ, 0xc0, !PT ;  /* 0x000000c004067812 */ /* 0x000fe200078ec0ff */
[----:B------:R-:W-:Y:S01]  /*62a0*/  HFMA2 R90, -RZ, RZ, 0, 0 ;  /* 0x00000000ff5a7431 */ /* 0x000fe200000001ff */
[----:B------:R-:W-:Y:S01]  /*62b0*/  LOP3.LUT R98, R98, 0x4, RZ, 0xc0, !PT ;  /* 0x0000000462627812 */ /* 0x000fe200078ec0ff */
[----:B------:R-:W-:Y:S01]  /*62c0*/  UIADD3 UR4, UPT, UPT, UR44, 0x200, URZ ;  /* 0x000002002c047890 */ /* 0x000fe2000fffe0ff */
[----:B------:R-:W-:Y:S01]  /*62d0*/  LOP3.LUT R97, R6, 0x18, R97, 0xf8, !PT ;  /* 0x0000001806617812 */ /* 0x000fe200078ef861 */
[----:B------:R-:W-:Y:S01]  /*62e0*/  IMAD.MOV.U32 R94, RZ, RZ, 0x1 ;  /* 0x00000001ff5e7424 */ /* 0x000fe200078e00ff */
[----:B------:R-:W2:Y:S01]  /*62f0*/  LDC.64 R82, c[0x0][0xc90] ;  /* 0x00032400ff527b82 */ /* 0x000ea20000000a00 */
[----:B------:R-:W-:Y:S01]  /*6300*/  LOP3.LUT R37, R37, 0x600000, RZ, 0xc0, !PT ;  /* 0x0060000025257812 */ /* 0x000fe200078ec0ff */
[----:B------:R-:W-:Y:S01]  /*6310*/  IMAD.MOV.U32 R36, RZ, RZ, RZ ;  /* 0x000000ffff247224 */ /* 0x000fe200078e00ff */
[----:B------:R-:W-:Y:S01]  /*6320*/  LOP3.LUT R97, R97, 0xf20, R4, 0xf8, !PT ;  /* 0x00000f2061617812 */ /* 0x000fe200078ef804 */
[----:B------:R-:W-:Y:S01]  /*6330*/  IMAD.U32 R88, RZ, RZ, UR4 ;  /* 0x00000004ff587e24 */ /* 0x000fe2000f8e00ff */
[----:B------:R-:W-:Y:S01]  /*6340*/  CS2R R92, SRZ ;  /* 0x00000000005c7805 */ /* 0x000fe2000001ff00 */
[----:B------:R-:W3:Y:S02]  /*6350*/  LDCU UR59, c[0x0][0x370] ;  /* 0x00006e00ff3b77ac */ /* 0x000ee40008000800 */
[----:B------:R-:W4:Y:S01]  /*6360*/  LDC.64 R78, c[0x0][0xcb0] ;  /* 0x00032c00ff4e7b82 */ /* 0x000f220000000a00 */
[----:B------:R-:W3:Y:S01]  /*6370*/  LDS R0, [UR44+0x1b0] ;  /* 0x0001b02cff007984 */ /* 0x000ee20008000800 */
[----:B------:R-:W-:Y:S01]  /*6380*/  LEA R97, R97, R88, 0x1 ;  /* 0x0000005861617211 */ /* 0x000fe200078e08ff */
[----:B------:R-:W1:Y:S04]  /*6390*/  LDCU UR43, c[0x0][0xf0c] ;  /* 0x0001e180ff2b77ac */ /* 0x000e680008000800 */
[--C-:B------:R-:W-:Y:S01]  /*63a0*/  IMAD R96, R96, -0x10, R97.reuse ;  /* 0xfffffff060607824 */ /* 0x100fe200078e0261 */
[----:B------:R-:W1:Y:S01]  /*63b0*/  LDC.64 R76, c[0x0][0xca8] ;  /* 0x00032a00ff4c7b82 */ /* 0x000e620000000a00 */
[----:B------:R-:W-:Y:S01]  /*63c0*/  IMAD R95, R98, -0x10, R97 ;  /* 0xfffffff0625f7824 */ /* 0x000fe200078e0261 */
[----:B------:R-:W1:Y:S01]  /*63d0*/  LDCU UR63, c[0x0][0xf20] ;  /* 0x0001e400ff3f77ac */ /* 0x000e620008000800 */
[----:B------:R-:W1:Y:S01]  /*63e0*/  LDCU UR39, c[0x0][0xf30] ;  /* 0x0001e600ff2777ac */ /* 0x000e620008000800 */
[----:B------:R-:W1:Y:S01]  /*63f0*/  LDCU.64 UR56, c[0x0][0xc88] ;  /* 0x00019100ff3877ac */ /* 0x000e620008000a00 */
[----:B------:R-:W1:Y:S01]  /*6400*/  LDCU.64 UR40, c[0x0][0xf28] ;  /* 0x0001e500ff2877ac */ /* 0x000e620008000a00 */
[----:B------:R-:W1:Y:S01]  /*6410*/  LDCU.128 UR52, c[0x0][0xf10] ;  /* 0x0001e200ff3477ac */ /* 0x000e620008000c00 */
[----:B------:R-:W1:Y:S01]  /*6420*/  LDCU UR58, c[0x0][0x374] ;  /* 0x00006e80ff3a77ac */ /* 0x000e620008000800 */
[----:B------:R-:W-:Y:S01]  /*6430*/  UMOV UR47, URZ ;  /* 0x000000ff002f7c82 */ /* 0x000fe20008000000 */
[----:B------:R-:W-:Y:S01]  /*6440*/  UMOV UR46, URZ ;  /* 0x000000ff002e7c82 */ /* 0x000fe20008000000 */
[----:B--23--:R-:W-:-:S07]  /*6450*/  IADD3 R37, PT, PT, R0, R37, RZ ;  /* 0x0000002500257210 */ /* 0x00cfce0007ffe0ff */
.L_x_156:
[----:B------:R-:W-:Y:S02]  /*6460*/  LEA R3, R90, UR44, 0x3 ;  /* 0x0000002c5a037c11 */ /* 0x000fe4000f8e18ff */
[----:B------:R-:W-:Y:S02]  /*6470*/  SHF.L.U32 R0, R92, 0x1f, RZ ;  /* 0x0000001f5c007819 */ /* 0x000fe400000006ff */
[----:B------:R-:W-:Y:S02]  /*6480*/  LEA R5, R90, UR44, 0x4 ;  /* 0x0000002c5a057c11 */ /* 0x000fe4000f8e20ff */
[----:B--2---:R-:W2:Y:S02]  /*6490*/  SYNCS.PHASECHK.TRANS64.TRYWAIT P0, [R3+URZ+0x120], R0 ;  /* 0x00012000030075a7 */ /* 0x004ea400080011ff */
[----:B-12---:R-:W-:Y:S05]  /*64a0*/  @!P0 BRA `(.L_x_113) ;  /* 0x0000004c00cc8947 */ /* 0x006fea0003800000 */
.L_x_221:
[----:B------:R-:W3:Y:S01]  /*64b0*/  LDS.128 R4, [R5+0x190] ;  /* 0x0001900005047984 */ /* 0x000ee20000000c00 */
[----:B------:R-:W-:Y:S01]  /*64c0*/  UISETP.GE.AND UP0, UPT, UR42, 0x1, UPT ;  /* 0x000000012a00788c */ /* 0x000fe2000bf06270 */
[----:B------:R-:W-:Y:S01]  /*64d0*/  @!PT LDS RZ, [RZ] ;  /* 0x00000000fffff984 */ /* 0x000fe20000000800 */
[----:B------:R-:W-:Y:S01]  /*64e0*/  @!PT LDS RZ, [RZ] ;  /* 0x00000000fffff984 */ /* 0x000fe20000000800 */
[----:B------:R-:W-:Y:S01]  /*64f0*/  @!PT LDS RZ, [RZ] ;  /* 0x00000000fffff984 */ /* 0x000fe20000000800 */
[----:B------:R-:W-:Y:S01]  /*6500*/  @!PT LDS RZ, [RZ] ;  /* 0x00000000fffff984 */ /* 0x000fe20000000800 */
[----:B------:R1:W-:Y:S06]  /*6510*/  MEMBAR.ALL.CTA ;  /* 0x0000000000007992 */ /* 0x0003ec0000008000 */
[----:B-1----:R-:W1:Y:S01]  /*6520*/  FENCE.VIEW.ASYNC.S ;  /* 0x00000000000073c6 */ /* 0x002e620000000000 */
[----:B---3--:R-:W-:Y:S11]  /*6530*/  LOP3.LUT P0, RZ, R6, 0x1, RZ, 0xc0, !PT ;  /* 0x0000000106ff7812 */ /* 0x008ff6000780c0ff */
[----:B------:R-:W-:Y:S02]  /*6540*/  @!UPT UIADD3 URZ, UPT, UPT, URZ, URZ, URZ ;  /* 0x000000fffffff290 */ /* 0x000fe4000fffe0ff */
[----:B-1----:R-:W-:Y:S01]  /*6550*/  VOTEU.ANY UP1, P0 ;  /* 0x0000000000ff7886 */ /* 0x002fe20000020100 */
[----:B------:R-:W-:Y:S01]  /*6560*/  PLOP3.LUT P0, PT, PT, PT, UP1, 0x80, 0x8 ;  /* 0x000000000008781c */ /* 0x000fe20003f0f018 */
[----:B------:R-:W-:Y:S11]  /*6570*/  UP2UR UR62, UPR, URZ, 0x2 ;  /* 0x00000002ff3e7883 */ /* 0x000ff60008000000 */
[----:B------:R-:W-:Y:S01]  /*6580*/  @!UPT UIADD3 URZ, UPT, UPT, URZ, URZ, URZ ;  /* 0x000000fffffff290 */ /* 0x000fe2000fffe0ff */
[----:B--2---:R-:W-:Y:S02]  /*6590*/  @P0 SHF.R.U32.HI R0, RZ, 0x10, R5 ;  /* 0x00000010ff000819 */ /* 0x004fe40000011605 */
        /* <DEDUP_REMOVED lines=14> */
[----:B------:R-:W-:Y:S02]  /*6680*/  UISETP.NE.AND UP0, UPT, UR54, 0x1, UPT ;  /* 0x000000013600788c */ /* 0x000fe4000bf05270 */
[----:B------:R-:W-:Y:S02]  /*6690*/  UIMAD.WIDE.U32 UR8, UR37, UR55, URZ ;  /* 0x00000037250872a5 */ /* 0x000fe4000f8e00ff */
[----:B------:R-:W-:Y:S02]  /*66a0*/  UIMAD.WIDE.U32 UR10, UR38, UR52, URZ ;  /* 0x00000034260a72a5 */ /* 0x000fe4000f8e00ff */
[----:B------:R-:W-:Y:S02]  /*66b0*/  UISETP.NE.AND UP1, UPT, UR43, 0x1, UPT ;  /* 0x000000012b00788c */ /* 0x000fe4000bf25270 */
[----:B------:R-:W-:Y:S01]  /*66c0*/  UISETP.NE.AND UP2, UPT, UR42, 0x1, UPT ;  /* 0x000000012a00788c */ /* 0x000fe2000bf45270 */
[----:B------:R-:W-:Y:S02]  /*66d0*/  UMOV UR4, UR5 ;  /* 0x0000000500047c82 */ /* 0x000fe40008000000 */
[----:B------:R-:W-:Y:S03]  /*66e0*/  USHF.R.U32.HI UR5, URZ, UR63, UR4 ;  /* 0x0000003fff057299 */ /* 0x000fe60008011604 */
[----:B------:R-:W-:Y:S02]  /*66f0*/  UMOV UR4, UR7 ;  /* 0x0000000700047c82 */ /* 0x000fe40008000000 */
[----:B------:R-:W-:Y:S02]  /*6700*/  USHF.R.U32.HI UR7, URZ, UR53, UR4 ;  /* 0x00000035ff077299 */ /* 0x000fe40008011604 */
[----:B------:R-:W-:Y:S02]  /*6710*/  USEL UR4, UR58, UR5, !UP0 ;  /* 0x000000053a047287 */ /* 0x000fe4000c000000 */
[----:B------:R-:W-:Y:S01]  /*6720*/  USEL UR7, UR59, UR7, !UP1 ;  /* 0x000000073b077287 */ /* 0x000fe2000c800000 */
[----:B------:R-:W-:Y:S01]  /*6730*/  UMOV UR5, UR9 ;  /* 0x0000000900057c82 */ /* 0x000fe20008000000 */
[----:B------:R-:W-:Y:S02]  /*6740*/  UIMAD.WIDE.U32 UR8, UR4, UR40, URZ ;  /* 0x00000028040872a5 */ /* 0x000fe4000f8e00ff */
[----:B------:R-:W-:Y:S03]  /*6750*/  USHF.R.U32.HI UR6, URZ, UR63, UR5 ;  /* 0x0000003fff067299 */ /* 0x000fe60008011605 */
[----:B------:R-:W-:Y:S01]  /*6760*/  UMOV UR5, UR11 ;  /* 0x0000000b00057c82 */ /* 0x000fe20008000000 */
[----:B------:R-:W-:Y:S02]  /*6770*/  UIMAD.WIDE.U32 UR10, UR7, UR40, URZ ;  /* 0x00000028070a72a5 */ /* 0x000fe4000f8e00ff */
[----:B------:R-:W-:Y:S02]  /*6780*/  USHF.R.U32.HI UR13, URZ, UR53, UR5 ;  /* 0x00000035ff0d7299 */ /* 0x000fe40008011605 */
[----:B------:R-:W-:Y:S01]  /*6790*/  USEL UR6, UR37, UR6, !UP0 ;  /* 0x0000000625067287 */ /* 0x000fe2000c000000 */
[----:B------:R-:W-:Y:S02]  /*67a0*/  UMOV UR5, UR9 ;  /* 0x0000000900057c82 */ /* 0x000fe40008000000 */
[----:B------:R-:W-:Y:S01]  /*67b0*/  UMOV UR10, UR11 ;  /* 0x0000000b000a7c82 */ /* 0x000fe20008000000 */
[----:B------:R-:W-:Y:S02]  /*67c0*/  @UP2 USHF.R.U32.HI UR4, URZ, UR41, UR5 ;  /* 0x00000029ff042299 */ /* 0x000fe40008011605 */
[----:B------:R-:W-:Y:S02]  /*67d0*/  @UP2 USHF.R.U32.HI UR7, URZ, UR41, UR10 ;  /* 0x00000029ff072299 */ /* 0x000fe4000801160a */
[----:B------:R-:W-:Y:S02]  /*67e0*/  UIMAD UR4, UR42, UR4, URZ ;  /* 0x000000042a0472a4 */ /* 0x000fe4000f8e02ff */
        /* <DEDUP_REMOVED lines=8> */
[----:B------:R-:W-:Y:S02]  /*6870*/  USEL UR11, UR6, UR4, !UP2 ;  /* 0x00000004060b7287 */ /* 0x000fe4000d000000 */
[----:B------:R-:W-:Y:S02]  /*6880*/  UIADD3 UR8, UPT, UPT, -UR5, URZ, URZ ;  /* 0x000000ff05087290 */ /* 0x000fe4000fffe1ff */
[----:B------:R-:W-:Y:S01]  /*6890*/  UIADD3 UR10, UPT, UPT, -UR11, URZ, URZ ;  /* 0x000000ff0b0a7290 */ /* 0x000fe2000fffe1ff */
[----:B------:R-:W-:Y:S01]  /*68a0*/  @!UP0 UMOV UR4, UR9 ;  /* 0x0000000900048c82 */ /* 0x000fe20008000000 */
[----:B------:R-:W-:Y:S02]  /*68b0*/  UIADD3 UR9, UPT, UPT, -UR6, URZ, URZ ;  /* 0x000000ff06097290 */ /* 0x000fe4000fffe1ff */
[----:B------:R-:W-:Y:S02]  /*68c0*/  @!UP0 USHF.R.U32.HI UR4, URZ, UR41, UR4 ;  /* 0x00000029ff048299 */ /* 0x000fe40008011604 */
[----:B------:R-:W-:Y:S02]  /*68d0*/  UIMAD UR10, UR42, UR10, UR6 ;  /* 0x0000000a2a0a72a4 */ /* 0x000fe4000f8e0206 */
[----:B------:R-:W-:Y:S04]  /*68e0*/  @!UP0 USEL UR4, UR5, UR4, !UP2 ;  /* 0x0000000405048287 */ /* 0x000fe8000d000000 */
[----:B------:R-:W-:Y:S02]  /*68f0*/  @!UP0 UIMAD UR10, UR7, UR10, UR4 ;  /* 0x0000000a070a82a4 */ /* 0x000fe4000f8e0204 */
[----:B------:R-:W-:Y:S02]  /*6900*/  @!UP0 UIADD3 UR11, UPT, UPT, UR11, -UR4, URZ ;  /* 0x800000040b0b8290 */ /* 0x000fe4000fffe0ff */
[----:B------:R-:W-:Y:S02]  /*6910*/  UIMAD UR7, UR43, UR8, UR38 ;  /* 0x000000082b0772a4 */ /* 0x000fe4000f8e0226 */
[----:B------:R-:W-:Y:S02]  /*6920*/  @!UP0 UIMAD UR6, UR11, UR42, UR5 ;  /* 0x0000002a0b0682a4 */ /* 0x000fe4000f8e0205 */
[----:B------:R-:W-:Y:S01]  /*6930*/  UIMAD UR4, UR54, UR9, UR37 ;  /* 0x00000009360472a4 */ /* 0x000fe2000f8e0225 */
[----:B------:R-:W-:Y:S02]  /*6940*/  @!UP0 UMOV UR5, UR10 ;  /* 0x0000000a00058c82 */ /* 0x000fe40008000000 */
[----:B------:R-:W-:Y:S02]  /*6950*/  UIMAD UR38, UR5, UR43, UR7 ;  /* 0x0000002b052672a4 */ /* 0x000fe4000f8e0207 */
[----:B------:R-:W-:Y:S11]  /*6960*/  UIMAD UR37, UR6, UR54, UR4 ;  /* 0x00000036062572a4 */ /* 0x000ff6000f8e0204 */
[----:B------:R-:W-:Y:S01]  /*6970*/  @!UPT UIADD3 URZ, UPT, UPT, URZ, URZ, URZ ;  /* 0x000000fffffff290 */ /* 0x000fe2000fffe0ff */
.L_x_114:
[----:B------:R-:W-:Y:S01]  /*6980*/  UISETP.NE.AND UP0, UPT, UR39, 0x1, UPT ;  /* 0x000000012700788c */ /* 0x000fe2000bf05270 */
[----:B------:R-:W-:Y:S01]  /*6990*/  LOP3.LUT P0, RZ, R88, 0x1b0, RZ, 0xc0, !PT ;  /* 0x000001b058ff7812 */ /* 0x000fe2000780c0ff */
[----:B------:R-:W-:Y:S01]  /*69a0*/  USHF.L.U32 UR49, UR12, 0x7, URZ ;  /* 0x000000070c317899 */ /* 0x000fe200080006ff */
[----:B------:R-:W-:Y:S01]  /*69b0*/  BSSY.RECONVERGENT B6, `(.L_x_115) ;  /* 0x0000034000067945 */ /* 0x000fe20003800200 */
[----:B------:R-:W-:Y:S01]  /*69c0*/  USHF.L.U32 UR50, UR20, 0x7, URZ ;  /* 0x0000000714327899 */ /* 0x000fe200080006ff */
[----:B------:R-:W-:Y:S06]  /*69d0*/  IADD3 R90, PT, PT, R90, 0x1, RZ ;  /* 0x000000015a5a7810 */ /* 0x000fec0007ffe0ff */
[----:B------:R-:W2:Y:S01]  /*69e0*/  @!UP0 LDCU.128 UR16, c[0x0][0xf10] ;  /* 0x0001e200ff1087ac */ /* 0x000ea20008000c00 */
[----:B------:R-:W3:Y:S01]  /*69f0*/  @!UP0 LDCU UR5, c[0x0][0xf0c] ;  /* 0x0001e180ff0587ac */ /* 0x000ee20008000800 */
[----:B------:R-:W4:Y:S01]  /*6a00*/  @!UP0 LDCU UR10, c[0x0][0xf20] ;  /* 0x0001e400ff0a87ac */ /* 0x000f220008000800 */
[----:B--2---:R-:W-:Y:S02]  /*6a10*/  UIMAD.WIDE.U32 UR8, UR38, UR16, URZ ;  /* 0x00000010260872a5 */ /* 0x004fe4000f8e00ff */
[----:B------:R-:W-:Y:S02]  /*6a20*/  UIMAD.WIDE.U32 UR6, UR37, UR19, URZ ;  /* 0x00000013250672a5 */ /* 0x000fe4000f8e00ff */
[----:B------:R-:W-:Y:S03]  /*6a30*/  @!UP0 UISETP.NE.AND UP1, UPT, UR18, 0x1, UPT ;  /* 0x000000011200888c */ /* 0x000fe6000bf25270 */
[----:B------:R-:W-:Y:S01]  /*6a40*/  @!UP0 UMOV UR4, UR9 ;  /* 0x0000000900048c82 */ /* 0x000fe20008000000 */
[----:B---3--:R-:W-:Y:S02]  /*6a50*/  @!UP0 UISETP.NE.AND UP2, UPT, UR5, 0x1, UPT ;  /* 0x000000010500888c */ /* 0x008fe4000bf45270 */
[----:B------:R-:W-:Y:S01]  /*6a60*/  @!UP0 USHF.R.U32.HI UR4, URZ, UR17, UR4 ;  /* 0x00000011ff048299 */ /* 0x000fe20008011604 */
[----:B------:R-:W-:Y:S02]  /*6a70*/  @!UP0 UMOV UR6, UR7 ;  /* 0x0000000700068c82 */ /* 0x000fe40008000000 */
[----:B----4-:R-:W-:Y:S02]  /*6a80*/  @!UP0 USHF.R.U32.HI UR6, URZ, UR10, UR6 ;  /* 0x0000000aff068299 */ /* 0x010fe40008011606 */
[----:B------:R-:W-:Y:S02]  /*6a90*/  @!UP0 USEL UR7, UR38, UR4, !UP2 ;  /* 0x0000000426078287 */ /* 0x000fe4000d000000 */
[----:B------:R-:W-:Y:S04]  /*6aa0*/  @!UP0 USEL UR6, UR37, UR6, !UP1 ;  /* 0x0000000625068287 */ /* 0x000fe8000c800000 */
[----:B------:R-:W-:Y:S02]  /*6ab0*/  @!UP0 UIADD3 UR4, UPT, UPT, -UR7, UR6, URZ ;  /* 0x0000000607048290 */ /* 0x000fe4000fffe1ff */
[----:B------:R-:W-:Y:S02]  /*6ac0*/  @!UP0 UIADD3 UR6, UPT, UPT, UR7, -UR6, URZ ;  /* 0x8000000607068290 */ /* 0x000fe4000fffe0ff */
[----:B------:R-:W-:Y:S02]  /*6ad0*/  @!UP0 UIMAD UR38, UR4, UR5, UR38 ;  /* 0x00000005042682a4 */ /* 0x000fe4000f8e0226 */
[----:B------:R-:W-:Y:S01]  /*6ae0*/  @!UP0 UIMAD UR37, UR6, UR18, UR37 ;  /* 0x00000012062582a4 */ /* 0x000fe2000f8e0225 */
[----:B------:R-:W-:Y:S11]  /*6af0*/  @!P0 BRA `(.L_x_116) ;  /* 0x00000000007c8947 */ /* 0x000ff60003800000 */
[----:B------:R-:W2:Y:S01]  /*6b00*/  LDCU.64 UR8, c[0x4][0x80] ;  /* 0x01001000ff0877ac */ /* 0x000ea20008000a00 */
[----:B------:R-:W-:Y:S01]  /*6b10*/  MOV R2, 0x0 ;  /* 0x0000000000027802 */ /* 0x000fe20000000f00 */
[----:B------:R-:W-:Y:S02]  /*6b20*/  HFMA2 R12, -RZ, RZ, 0, 5.9604644775390625e-08 ;  /* 0x00000001ff0c7431 */ /* 0x000fe400000001ff */
[----:B------:R-:W-:Y:S01]  /*6b30*/  IMAD.MOV.U32 R8, RZ, RZ, 0x70 ;  /* 0x00000070ff087424 */ /* 0x000fe200078e00ff */
[----:B------:R3:W4:Y:S01]  /*6b40*/  LDC.64 R14, c[0x4][R2] ;  /* 0x01000000020e7b82 */ /* 0x0007220000000a00 */
[----:B------:R-:W1:Y:S01]  /*6b50*/  LDCU.64 UR6, c[0x4][0x88] ;  /* 0x01001100ff0677ac */ /* 0x000e620008000a00 */
[----:B------:R-:W-:Y:S01]  /*6b60*/  IMAD.MOV.U32 R13, RZ, RZ, RZ ;  /* 0x000000ffff0d7224 */ /* 0x000fe200078e00ff */
[----:B------:R-:W1:Y:S01]  /*6b70*/  LDCU.64 UR4, c[0x4][0x8] ;  /* 0x01000100ff0477ac */ /* 0x000e620008000a00 */
[----:B--2---:R-:W-:Y:S01]  /*6b80*/  MOV R5, UR9 ;  /* 0x0000000900057c02 */ /* 0x004fe20008000f00 */
[----:B------:R-:W-:Y:S01]  /*6b90*/  IMAD.U32 R4, RZ, RZ, UR8 ;  /* 0x00000008ff047e24 */ /* 0x000fe2000f8e00ff */
[----:B-1----:R-:W-:Y:S01]  /*6ba0*/  MOV R7, UR7 ;  /* 0x0000000700077c02 */ /* 0x002fe20008000f00 */
[----:B------:R-:W-:Y:S01]  /*6bb0*/  IMAD.U32 R6, RZ, RZ, UR6 ;  /* 0x00000006ff067e24 */ /* 0x000fe2000f8e00ff */
[----:B------:R-:W-:Y:S01]  /*6bc0*/  MOV R11, UR5 ;  /* 0x00000005000b7c02 */ /* 0x000fe20008000f00 */
[----:B------:R-:W-:Y:S02]  /*6bd0*/  IMAD.U32 R10, RZ, RZ, UR4 ;  /* 0x00000004ff0a7e24 */ /* 0x000fe4000f8e00ff */
[----:B------:R-:W-:Y:S07]  /*6be0*/  LEPC R20, `(.L_x_117) ;  /* 0x000000001014794e */ /* 0x000fee0000000000 */
[----:B---345:R-:W-:Y:S05]  /*6bf0*/  CALL.ABS.NOINC R14 ;  /* 0x000000000e007343 */ /* 0x038fea0003c00000 */
.L_x_117:
[----:B------:R-:W1:Y:S01]  /*6c00*/  LDCU.64 UR8, c[0x4][0x80] ;  /* 0x01001000ff0877ac */ /* 0x000e620008000a00 */
[----:B------:R-:W2:Y:S01]  /*6c10*/  LDC.64 R2, c[0x4][R2] ;  /* 0x0100000002027b82 */ /* 0x000ea20000000a00 */
[----:B------:R-:W-:Y:S02]  /*6c20*/  HFMA2 R12, -RZ, RZ, 0, 5.9604644775390625e-08 ;  /* 0x00000001ff0c7431 */ /* 0x000fe400000001ff */
[----:B------:R-:W-:Y:S02]  /*6c30*/  IMAD.MOV.U32 R8, RZ, RZ, 0x70 ;  /* 0x00000070ff087424 */ /* 0x000fe400078e00ff */
[----:B------:R-:W-:Y:S01]  /*6c40*/  IMAD.MOV.U32 R13, RZ, RZ, RZ ;  /* 0x000000ffff0d7224 */ /* 0x000fe200078e00ff */
[----:B------:R-:W3:Y:S01]  /*6c50*/  LDCU.64 UR6, c[0x4][0x88] ;  /* 0x01001100ff0677ac */ /* 0x000ee20008000a00 */
[----:B------:R-:W4:Y:S01]  /*6c60*/  LDCU.64 UR4, c[0x4][0x8] ;  /* 0x01000100ff0477ac */ /* 0x000f220008000a00 */
[----:B-1----:R-:W-:Y:S02]  /*6c70*/  MOV R4, UR8 ;  /* 0x0000000800047c02 */ /* 0x002fe40008000f00 */
[----:B------:R-:W-:Y:S02]  /*6c80*/  MOV R5, UR9 ;  /* 0x0000000900057c02 */ /* 0x000fe40008000f00 */
[----:B---3--:R-:W-:Y:S01]  /*6c90*/  MOV R7, UR7 ;  /* 0x0000000700077c02 */ /* 0x008fe20008000f00 */
[----:B------:R-:W-:Y:S01]  /*6ca0*/  IMAD.U32 R6, RZ, RZ, UR6 ;  /* 0x00000006ff067e24 */ /* 0x000fe2000f8e00ff */
[----:B----4-:R-:W-:Y:S01]  /*6cb0*/  MOV R11, UR5 ;  /* 0x00000005000b7c02 */ /* 0x010fe20008000f00 */
[----:B------:R-:W-:Y:S02]  /*6cc0*/  IMAD.U32 R10, RZ, RZ, UR4 ;  /* 0x00000004ff0a7e24 */ /* 0x000fe4000f8e00ff */
[----:B------:R-:W-:Y:S07]  /*6cd0*/  LEPC R20, `(.L_x_116) ;  /* 0x000000001014794e */ /* 0x000fee0000000000 */
[----:B--2---:R-:W-:Y:S05]  /*6ce0*/  CALL.ABS.NOINC R2 ;  /* 0x0000000002007343 */ /* 0x004fea0003c00000 */
.L_x_116:
[----:B------:R-:W-:Y:S05]  /*6cf0*/  BSYNC.RECONVERGENT B6 ;  /* 0x0000000000067941 */ /* 0x000fea0003800200 */
.L_x_115:
[----:B------:R-:W-:Y:S02]  /*6d00*/  ISETP.NE.U32.AND P0, PT, RZ, UR56, PT ;  /* 0x00000038ff007c0c */ /* 0x000fe4000bf05070 */
[C---:B------:R-:W-:Y:S02]  /*6d10*/  ISETP.NE.U32.AND P1, PT, R82.reuse, RZ, PT ;  /* 0x000000ff5200720c */ /* 0x040fe40003f25070 */
[----:B------:R-:W-:Y:S02]  /*6d20*/  ISETP.NE.U32.AND P4, PT, R82, RZ, PT ;  /* 0x000000ff5200720c */ /* 0x000fe40003f85070 */
[----:B------:R-:W-:Y:S02]  /*6d30*/  ISETP.NE.AND.EX P0, PT, RZ, UR57, PT, P0 ;  /* 0x00000039ff007c0c */ /* 0x000fe4000bf05300 */
[C---:B------:R-:W-:Y:S02]  /*6d40*/  ISETP.NE.AND.EX P1, PT, R83.reuse, RZ, PT, P1 ;  /* 0x000000ff5300720c */ /* 0x040fe40003f25310 */
[----:B------:R-:W-:Y:S02]  /*6d50*/  ISETP.NE.AND.EX P4, PT, R83, RZ, P0, P4 ;  /* 0x000000ff5300720c */ /* 0x000fe40000785340 */
[----:B------:R-:W-:Y:S02]  /*6d60*/  ISETP.NE.U32.AND P5, PT, R78, RZ, PT ;  /* 0x000000ff4e00720c */ /* 0x000fe40003fa5070 */
[----:B------:R-:W-:Y:S02]  /*6d70*/  ISETP.NE.U32.AND P3, PT, RZ, UR56, PT ;  /* 0x00000038ff007c0c */ /* 0x000fe4000bf65070 */
[----:B------:R-:W-:Y:S02]  /*6d80*/  PLOP3.LUT P2, PT, PT, PT, PT, 0x8, 0x80 ;  /* 0x000000000080781c */ /* 0x000fe40003f4e170 */
[----:B------:R-:W-:Y:S02]  /*6d90*/  ISETP.NE.AND.EX P5, PT, R79, RZ, PT, P5 ;  /* 0x000000ff4f00720c */ /* 0x000fe40003fa5350 */
[----:B------:R-:W-:Y:S03]  /*6da0*/  ISETP.NE.AND.EX P3, PT, RZ, UR57, PT, P3 ;  /* 0x00000039ff007c0c */ /* 0x000fe6000bf65330 */
[----:B------:R-:W-:Y:S01]  /*6db0*/  @!P4 PLOP3.LUT P2, PT, P1, PT, PT, 0x80, 0x8 ;  /* 0x000000000008c81c */ /* 0x000fe20000f4f070 */
[----:B------:R-:W-:Y:S01]  /*6dc0*/  @!UPT UIADD3 URZ, UPT, UPT, URZ, URZ, URZ ;  /* 0x000000fffffff290 */ /* 0x000fe2000fffe0ff */
[----:B------:R-:W-:Y:S11]  /*6dd0*/  @!P1 BRA `(.L_x_118) ;  /* 0x0000000000309947 */ /* 0x000ff60003800000 */
[----:B------:R-:W-:Y:S01]  /*6de0*/  ISETP.NE.U32.AND P0, PT, R80, RZ, PT ;  /* 0x000000ff5000720c */ /* 0x000fe20003f05070 */
[----:B------:R-:W2:Y:S01]  /*6df0*/  LDCU.64 UR4, c[0x0][0x358] ;  /* 0x00006b00ff0477ac */ /* 0x000ea20008000a00 */
[----:B------:R-:W-:Y:S02]  /*6e00*/  IMAD.MOV.U32 R84, RZ, RZ, 0x1 ;  /* 0x00000001ff547424 */ /* 0x000fe400078e00ff */
[----:B------:R-:W-:Y:S11]  /*6e10*/  ISETP.NE.AND.EX P0, PT, R81, RZ, PT, P0 ;  /* 0x000000ff5100720c */ /* 0x000ff60003f05300 */
[----:B------:R-:W-:Y:S02]  /*6e20*/  @!UPT UIADD3 URZ, UPT, UPT, URZ, URZ, URZ ;  /* 0x000000fffffff290 */ /* 0x000fe4000fffe0ff */
[----:B------:R-:W3:Y:S01]  /*6e30*/  @P0 LDC.64 R2, c[0x0][0xc88] ;  /* 0x00032200ff020b82 */ /* 0x000ee20000000a00 */
[----:B-1----:R-:W-:Y:S04]  /*6e40*/  @P0 IMAD R0, R82, UR36, RZ ;  /* 0x0000002452000c24 */ /* 0x002fe8000f8e02ff */
[----:B---3--:R-:W-:Y:S04]  /*6e50*/  @P0 IMAD.WIDE R2, R0, 0x4, R2 ;  /* 0x0000000400020825 */ /* 0x008fe800078e0202 */
[----:B------:R-:W-:Y:S01]  /*6e60*/  HFMA2 R0, -RZ, RZ, 0, 5.9604644775390625e-08 ;  /* 0x00000001ff007431 */ /* 0x000fe200000001ff */
[----:B--2--5:R2:W5:Y:S04]  /*6e70*/  @P0 LDG.E R41, desc[UR4][R2.64] ;  /* 0x0000000402290981 */ /* 0x024568000c1e1900 */
[----:B------:R-:W-:Y:S01]  /*6e80*/  @!P0 PRMT R84, R0, 0x7610, R84 ;  /* 0x0000761000548816 */ /* 0x000fe20000000054 */
[----:B--2---:R-:W3:Y:S06]  /*6e90*/  @!P0 LDC R41, c[0x0][0xc80] ;  /* 0x00032000ff298b82 */ /* 0x004eec0000000800 */
.L_x_118:
[----:B------:R-:W-:Y:S05]  /*6ea0*/  @!P5 BRA `(.L_x_119) ;  /* 0x000000000024d947 */ /* 0x000fea0003800000 */
[----:B------:R-:W-:Y:S01]  /*6eb0*/  ISETP.NE.U32.AND P0, PT, R76, RZ, PT ;  /* 0x000000ff4c00720c */ /* 0x000fe20003f05070 */
[----:B------:R-:W2:Y:S03]  /*6ec0*/  LDCU.64 UR4, c[0x0][0x358] ;  /* 0x00006b00ff0477ac */ /* 0x000ea60008000a00 */
[----:B------:R-:W-:Y:S11]  /*6ed0*/  ISETP.NE.AND.EX P0, PT, R77, RZ, PT, P0 ;  /* 0x000000ff4d00720c */ /* 0x000ff60003f05300 */
[----:B------:R-:W-:Y:S02]  /*6ee0*/  @!UPT UIADD3 URZ, UPT, UPT, URZ, URZ, URZ ;  /* 0x000000fffffff290 */ /* 0x000fe4000fffe0ff */
[----:B------:R-:W4:Y:S01]  /*6ef0*/  @P0 LDC.64 R2, c[0x0][0xca8] ;  /* 0x00032a00ff020b82 */ /* 0x000f220000000a00 */
[----:B-1----:R-:W-:Y:S04]  /*6f00*/  @P0 IMAD R0, R78, UR36, RZ ;  /* 0x000000244e000c24 */ /* 0x002fe8000f8e02ff */
[----:B----4-:R-:W-:Y:S05]  /*6f10*/  @P0 IMAD.WIDE R2, R0, 0x4, R2 ;  /* 0x0000000400020825 */ /* 0x010fea00078e0202 */
[----:B--2--5:R2:W5:Y:S02]  /*6f20*/  @P0 LDG.E R38, desc[UR4][R2.64] ;  /* 0x0000000402260981 */ /* 0x024564000c1e1900 */
[----:B--2---:R-:W4:Y:S02]  /*6f30*/  @!P0 LDC R38, c[0x0][0xca0] ;  /* 0x00032800ff268b82 */ /* 0x004f240000000800 */
.L_x_119:
[----:B---3-5:R-:W-:Y:S01]  /*6f40*/  FSETP.NEU.AND P0, PT, R41, RZ, PT ;  /* 0x000000ff2900720b */ /* 0x028fe20003f0d000 */
[----:B------:R-:W-:Y:S01]  /*6f50*/  BSSY B1, `(.L_x_120) ;  /* 0x0000038000017945 */ /* 0x000fe20003800000 */
[----:B------:R-:W-:Y:S01]  /*6f60*/  SEL R3, RZ, 0xffffffff, P3 ;  /* 0xffffffffff037807 */ /* 0x000fe20001800000 */
[----:B------:R-:W-:Y:S01]  /*6f70*/  IMAD.MOV.U32 R47, RZ, RZ, 0x1 ;  /* 0x00000001ff2f7424 */ /* 0x000fe200078e00ff */
[----:B------:R-:W-:Y:S01]  /*6f80*/  @!P4 LOP3.LUT P3, RZ, R84, 0xff, RZ, 0xc0, !PT ;  /* 0x000000ff54ffc812 */ /* 0x000fe2000786c0ff */
[----:B------:R-:W-:Y:S01]  /*6f90*/  IMAD R39, R36, 0x80, R37 ;  /* 0x0000008024277824 */ /* 0x000fe200078e0225 */
[----:B------:R-:W-:Y:S01]  /*6fa0*/  @!P4 SEL R2, RZ, 0xffffffff, P0 ;  /* 0xffffffffff02c807 */ /* 0x000fe20000000000 */
[----:B------:R-:W-:Y:S01]  /*6fb0*/  IMAD R91, R98, -0x10, R96 ;  /* 0xfffffff0625b7824 */ /* 0x000fe200078e0260 */
[----:B------:R-:W-:Y:S01]  /*6fc0*/  LOP3.LUT R94, R94, 0x1, RZ, 0x3c, !PT ;  /* 0x000000015e5e7812 */ /* 0x000fe200078e3cff */
[----:B------:R-:W-:Y:S01]  /*6fd0*/  IMAD.MOV.U32 R46, RZ, RZ, RZ ;  /* 0x000000ffff2e7224 */ /* 0x000fe200078e00ff */
[----:B------:R-:W-:Y:S02]  /*6fe0*/  @P2 SEL R2, R3, R2, !P3 ;  /* 0x0000000203022207 */ /* 0x000fe40005800000 */
[----:B------:R-:W-:Y:S02]  /*6ff0*/  CS2R R74, SRZ ;  /* 0x00000000004a7805 */ /* 0x000fe4000001ff00 */
[----:B------:R-:W-:Y:S02]  /*7000*/  LEA R101, R36, UR44, 0x3 ;  /* 0x0000002c24657c11 */ /* 0x000fe4000f8e18ff */
[----:B------:R-:W-:Y:S02]  /*7010*/  CS2R R72, SRZ ;  /* 0x0000000000487805 */ /* 0x000fe4000001ff00 */
[----:B------:R-:W-:Y:S02]  /*7020*/  @!P4 LOP3.LUT R2, R2, 0x1, RZ, 0xc0, !PT ;  /* 0x000000010202c812 */ /* 0x000fe400078ec0ff */
[----:B------:R-:W-:Y:S02]  /*7030*/  CS2R R66, SRZ ;  /* 0x0000000000427805 */ /* 0x000fe4000001ff00 */
[----:B-1----:R-:W-:Y:S02]  /*7040*/  SHF.L.U32 R0, R93, 0x1f, RZ ;  /* 0x0000001f5d007819 */ /* 0x002fe400000006ff */
[----:B------:R-:W-:Y:S02]  /*7050*/  CS2R R64, SRZ ;  /* 0x0000000000407805 */ /* 0x000fe4000001ff00 */
[----:B------:R-:W-:Y:S02]  /*7060*/  ISETP.NE.U32.OR P5, PT, R2, 0x1, P4 ;  /* 0x000000010200780c */ /* 0x000fe400027a5470 */
[----:B------:R-:W-:Y:S02]  /*7070*/  CS2R R58, SRZ ;  /* 0x00000000003a7805 */ /* 0x000fe4000001ff00 */
[----:B------:R-:W-:Y:S02]  /*7080*/  LOP3.LUT P4, R89, R84, 0xff, RZ, 0xc0, !PT ;  /* 0x000000ff54597812 */ /* 0x000fe4000788c0ff */
[----:B------:R-:W-:Y:S02]  /*7090*/  CS2R R56, SRZ ;  /* 0x0000000000387805 */ /* 0x000fe4000001ff00 */
[----:B------:R-:W-:Y:S02]  /*70a0*/  SEL R2, RZ, 0xffffffff, P0 ;  /* 0xffffffffff027807 */ /* 0x000fe40000000000 */
[----:B------:R-:W-:Y:S02]  /*70b0*/  CS2R R50, SRZ ;  /* 0x0000000000327805 */ /* 0x000fe4000001ff00 */
[----:B------:R-:W-:Y:S02]  /*70c0*/  P2R R100, PR, RZ, 0x20 ;  /* 0x00000020ff647803 */ /* 0x000fe40000000000 */
[----:B------:R-:W-:Y:S02]  /*70d0*/  CS2R R48, SRZ ;  /* 0x0000000000307805 */ /* 0x000fe4000001ff00 */
[----:B------:R-:W-:Y:S04]  /*70e0*/  @P1 SEL R2, R3, R2, !P4 ;  /* 0x0000000203021207 */ /* 0x000fe80006000000 */
[----:B------:R-:W-:Y:S02]  /*70f0*/  LOP3.LUT R2, R2, 0x1, RZ, 0xc0, !PT ;  /* 0x0000000102027812 */ /* 0x000fe400078ec0ff */
[----:B------:R-:W-:Y:S02]  /*7100*/  @P5 SHF.L.U32 R4, R94, 0x1f, RZ ;  /* 0x0000001f5e045819 */ /* 0x000fe400000006ff */
[----:B------:R-:W-:Y:S02]  /*7110*/  ISETP.NE.U32.AND P0, PT, R2, 0x1, PT ;  /* 0x000000010200780c */ /* 0x000fe40003f05070 */
[----:B------:R-:W1:Y:S02]  /*7120*/  @P5 SYNCS.PHASECHK.TRANS64.TRYWAIT P3, [UR44+0xd0], R4 ;  /* 0x0000d004ff0055a7 */ /* 0x000e64000806112c */
[----:B------:R-:W-:Y:S01]  /*7130*/  P2R R60, PR, RZ, 0x1 ;  /* 0x00000001ff3c7803 */ /* 0x000fe20000000000 */
[----:B------:R2:W3:Y:S01]  /*7140*/  SYNCS.PHASECHK.TRANS64.TRYWAIT P2, [R101+URZ+0x140], R0 ;  /* 0x00014000650075a7 */ /* 0x0004e200080411ff */
[----:B-1----:R-:W-:Y:S01]  /*7150*/  @P5 SEL R47, RZ, 0x1, !P3 ;  /* 0x00000001ff2f5807 */ /* 0x002fe20005800000 */
[----:B--2---:R-:W-:Y:S06]  /*7160*/  @!P5 BRA `(.L_x_121) ;  /* 0x000000000058d947 */ /* 0x004fec0003800000 */
[----:B------:R-:W-:Y:S01]  /*7170*/  IMAD.MOV.U32 R75, RZ, RZ, RZ ;  /* 0x000000ffff4b7224 */ /* 0x000fe200078e00ff */
[----:B------:R-:W-:Y:S01]  /*7180*/  ISETP.NE.AND P0, PT, R47, RZ, PT ;  /* 0x000000ff2f00720c */ /* 0x000fe20003f05270 */
[----:B------:R-:W-:Y:S01]  /*7190*/  BSSY B0, `(.L_x_122) ;  /* 0x000000c000007945 */ /* 0x000fe20003800000 */
[----:B------:R-:W-:Y:S02]  /*71a0*/  CS2R R50, SRZ ;  /* 0x0000000000327805 */ /* 0x000fe4000001ff00 */
[----:B------:R-:W-:Y:S02]  /*71b0*/  CS2R R48, SRZ ;  /* 0x0000000000307805 */ /* 0x000fe4000001ff00 */
[----:B------:R-:W-:Y:S02]  /*71c0*/  CS2R R58, SRZ ;  /* 0x00000000003a7805 */ /* 0x000fe4000001ff00 */
[----:B------:R-:W-:Y:S02]  /*71d0*/  CS2R R56, SRZ ;  /* 0x0000000000387805 */ /* 0x000fe4000001ff00 */
[----:B------:R-:W-:Y:S02]  /*71e0*/  CS2R R66, SRZ ;  /* 0x0000000000427805 */ /* 0x000fe4000001ff00 */
[----:B------:R-:W-:Y:S02]  /*71f0*/  CS2R R64, SRZ ;  /* 0x0000000000407805 */ /* 0x000fe4000001ff00 */
[----:B------:R-:W-:Y:S01]  /*7200*/  CS2R R72, SRZ ;  /* 0x0000000000487805 */ /* 0x000fe2000001ff00 */
[----:B------:R-:W-:Y:S06]  /*7210*/  @P0 BRA `(.L_x_123) ;  /* 0x00000000000c0947 */ /* 0x000fec0003800000 */
[----:B------:R-:W-:Y:S04]  /*7220*/  SHF.L.U32 R3, R94, 0x1f, RZ ;  /* 0x0000001f5e037819 */ /* 0x000fe800000006ff */
[----:B------:R-:W1:Y:S02]  /*7230*/  SYNCS.PHASECHK.TRANS64.TRYWAIT P0, [UR44+0xd0], R3 ;  /* 0x0000d003ff0075a7 */ /* 0x000e64000800112c */
[----:B-1----:R-:W-:Y:S05]  /*7240*/  @!P0 BRA `(.L_x_124) ;  /* 0x0000004000788947 */ /* 0x002fea0003800000 */
.L_x_123:
[----:B------:R-:W-:Y:S05]  /*7250*/  BSYNC B0 ;  /* 0x0000000000007941 */ /* 0x000fea0003800000 */
.L_x_122:
[----:B------:R-:W-:Y:S01]  /*7260*/  ISETP.NE.AND P0, PT, R60, RZ, PT ;  /* 0x000000ff3c00720c */ /* 0x000fe20003f05270 */
[----:B------:R-:W-:Y:S11]  /*7270*/  HFMA2 R46, -RZ, RZ, 0, 5.9604644775390625e-08 ;  /* 0x00000001ff2e7431 */ /* 0x000ff600000001ff */
[----:B------:R-:W-:Y:S01]  /*7280*/  @!UPT UIADD3 URZ, UPT, UPT, URZ, URZ, URZ ;  /* 0x000000fffffff290 */ /* 0x000fe2000fffe0ff */
[----:B------:R2:W1:Y:S04]  /*7290*/  @P0 LDS.128 R48, [R97] ;  /* 0x0000000061300984 */ /* 0x0004680000000c00 */
[----:B------:R2:W1:Y:S04]  /*72a0*/  @P0 LDS.128 R56, [R96+0x10] ;  /* 0x0000100060380984 */ /* 0x0004680000000c00 */
[----:B------:R2:W1:Y:S04]  /*72b0*/  @P0 LDS.128 R64, [R95+0x20] ;  /* 0x000020005f400984 */ /* 0x0004680000000c00 */
[----:B------:R2:W1:Y:S02]  /*72c0*/  @P0 LDS.128 R72, [R91+0x30] ;  /* 0x000030005b480984 */ /* 0x0004640000000c00 */
.L_x_121:
[----:B------:R-:W-:Y:S05]  /*72d0*/  BSYNC B1 ;  /* 0x0000000000017941 */ /* 0x000fea0003800000 */
.L_x_120:
[----:B-1----:R-:W-:Y:S04]  /*72e0*/  SHF.R.U32.HI R2, RZ, 0x15, R39 ;  /* 0x00000015ff027819 */ /* 0x002fe80000011627 */
[----:B------:R-:W-:Y:S01]  /*72f0*/  LOP3.LUT P0, RZ, R2, 0x3, R85, 0x48, !PT ;  /* 0x0000000302ff7812 */ /* 0x000fe20007804855 */
[----:B------:R-:W-:Y:S01]  /*7300*/  @!UPT UIADD3 URZ, UPT, UPT, URZ, URZ, URZ ;  /* 0x000000fffffff290 */ /* 0x000fe2000fffe0ff */
[----:B---3--:R-:W-:Y:S11]  /*7310*/  @P2 BRA `(.L_x_125) ;  /* 0x0000000000082947 */ /* 0x008ff60003800000 */
[----:B------:R-:W1:Y:S02]  /*7320*/  SYNCS.PHASECHK.TRANS64.TRYWAIT P1, [R101+URZ+0x140], R0 ;  /* 0x00014000650075a7 */ /* 0x000e6400080211ff */
[----:B-1----:R-:W-:Y:S05]  /*7330*/  @!P1 BRA `(.L_x_126) ;  /* 0x0000004000549947 */ /* 0x002fea0003800000 */
.L_x_125:
[----:B------:R-:W-:Y:S05]  /*7340*/  @!P0 BRA `(.L_x_127) ;  /* 0x0000000000408947 */ /* 0x000fea0003800000 */
[----:B------:R-:W3:Y:S01]  /*7350*/  LDCU.64 UR8, c[0x4][0x70] ;  /* 0x01000e00ff0877ac */ /* 0x000ee20008000a00 */
[----:B------:R-:W-:Y:S01]  /*7360*/  MOV R3, 0x0 ;  /* 0x0000000000037802 */ /* 0x000fe20000000f00 */
[----:B------:R-:W-:Y:S02]  /*7370*/  HFMA2 R12, -RZ, RZ, 0, 5.9604644775390625e-08 ;  /* 0x00000001ff0c7431 */ /* 0x000fe400000001ff */
[----:B------:R-:W-:Y:S02]  /*7380*/  IMAD.MOV.U32 R8, RZ, RZ, 0x192 ;  /* 0x00000192ff087424 */ /* 0x000fe400078e00ff */
[----:B------:R-:W-:Y:S01]  /*7390*/  IMAD.MOV.U32 R13, RZ, RZ, RZ ;  /* 0x000000ffff0d7224 */ /* 0x000fe200078e00ff */
[----:B------:R-:W5:Y:S01]  /*73a0*/  LDCU.64 UR6, c[0x4][0x78] ;  /* 0x01000f00ff0677ac */ /* 0x000f620008000a00 */
[----:B------:R-:W1:Y:S01]  /*73b0*/  LDC.64 R2, c[0x4][R3] ;  /* 0x0100000003027b82 */ /* 0x000e620000000a00 */
[----:B------:R-:W2:Y:S01]  /*73c0*/  LDCU.64 UR4, c[0x4][0x10] ;  /* 0x01000200ff0477ac */ /* 0x000ea20008000a00 */
[----:B---3--:R-:W-:Y:S01]  /*73d0*/  MOV R5, UR9 ;  /* 0x0000000900057c02 */ /* 0x008fe20008000f00 */
[----:B------:R-:W-:Y:S01]  /*73e0*/  IMAD.U32 R4, RZ, RZ, UR8 ;  /* 0x00000008ff047e24 */ /* 0x000fe2000f8e00ff */
[----:B-----5:R-:W-:Y:S01]  /*73f0*/  MOV R7, UR7 ;  /* 0x0000000700077c02 */ /* 0x020fe20008000f00 */
[----:B------:R-:W-:Y:S01]  /*7400*/  IMAD.U32 R6, RZ, RZ, UR6 ;  /* 0x00000006ff067e24 */ /* 0x000fe2000f8e00ff */
[----:B--2---:R-:W-:Y:S01]  /*7410*/  MOV R11, UR5 ;  /* 0x00000005000b7c02 */ /* 0x004fe20008000f00 */
[----:B------:R-:W-:Y:S02]  /*7420*/  IMAD.U32 R10, RZ, RZ, UR4 ;  /* 0x00000004ff0a7e24 */ /* 0x000fe4000f8e00ff */
[----:B------:R-:W-:Y:S07]  /*7430*/  LEPC R20, `(.L_x_127) ;  /* 0x000000001014794e */ /* 0x000fee0000000000 */
[----:B-1--4-:R-:W-:Y:S05]  /*7440*/  CALL.ABS.NOINC R2 ;  /* 0x0000000002007343 */ /* 0x012fea0003c00000 */
.L_x_127:
[C---:B------:R-:W-:Y:S01]  /*7450*/  SHF.L.U32 R40, R48.reuse, 0x10, RZ ;  /* 0x0000001030287819 */ /* 0x040fe200000006ff */
[----:B------:R-:W-:Y:S05]  /*7460*/  WARPSYNC.ALL ;  /* 0x0000000000007948 */ /* 0x000fea0003800000 */
[----:B------:R-:W-:Y:S01]  /*7470*/  R2UR UR4, R39 ;  /* 0x00000000270472ca */ /* 0x000fe200000e0000 */
[----:B------:R-:W-:Y:S01]  /*7480*/  BSSY.RECONVERGENT B0, `(.L_x_128) ;  /* 0x0000088000007945 */ /* 0x000fe20003800200 */
[----:B------:R-:W-:Y:S02]  /*7490*/  LOP3.LUT R43, R48, 0xffff0000, RZ, 0xc0, !PT ;  /* 0xffff0000302b7812 */ /* 0x000fe400078ec0ff */
[----:B------:R-:W-:Y:S02]  /*74a0*/  SHF.L.U32 R42, R49, 0x10, RZ ;  /* 0x00000010312a7819 */ /* 0x000fe400000006ff */
[----:B------:R-:W-:Y:S02]  /*74b0*/  SHF.L.U32 R45, R51, 0x10, RZ ;  /* 0x00000010332d7819 */ /* 0x000fe400000006ff */
[----:B------:R-:W-:Y:S02]  /*74c0*/  LOP3.LUT R44, R75, 0xffff0000, RZ, 0xc0, !PT ;  /* 0xffff00004b2c7812 */ /* 0x000fe400078ec0ff */
[----:B------:R-:W-:Y:S03]  /*74d0*/  ISETP.NE.AND P0, PT, R99, RZ, PT ;  /* 0x000000ff6300720c */ /* 0x000fe60003f05270 */
[----:B------:R-:W1:Y:S02]  /*74e0*/  LDTM.x32 R4, tmem[UR4] ;  /* 0x00000004000479ee */ /* 0x000e6400082c0000 */
[C---:B-1--4-:R-:W-:Y:S01]  /*74f0*/  FMUL R0, R38.reuse, R4 ;  /* 0x0000000426007220 */ /* 0x052fe20000400000 */
[C---:B------:R-:W-:Y:S01]  /*7500*/  FMUL R2, R38.reuse, R5 ;  /* 0x0000000526027220 */ /* 0x040fe20000400000 */
[C---:B------:R-:W-:Y:S01]  /*7510*/  FMUL R3, R38.reuse, R6 ;  /* 0x0000000626037220 */ /* 0x040fe20000400000 */
[----:B------:R-:W-:Y:S01]  /*7520*/  FMUL R7, R38, R7 ;  /* 0x0000000726077220 */ /* 0x000fe20000400000 */
[----:B------:R-:W-:Y:S01]  /*7530*/  FFMA R0, R41, R40, R0 ;  /* 0x0000002829007223 */ /* 0x000fe20000000000 */
[----:B------:R-:W-:Y:S01]  /*7540*/  LOP3.LUT R40, R49, 0xffff0000, RZ, 0xc0, !PT ;  /* 0xffff000031287812 */ /* 0x000fe200078ec0ff */
[C---:B------:R-:W-:Y:S01]  /*7550*/  FFMA R2, R41.reuse, R43, R2 ;  /* 0x0000002b29027223 */ /* 0x040fe20000000002 */
[C---:B------:R-:W-:Y:S01]  /*7560*/  SHF.L.U32 R43, R50.reuse, 0x10, RZ ;  /* 0x00000010322b7819 */ /* 0x040fe200000006ff */
[C---:B------:R-:W-:Y:S01]  /*7570*/  FFMA R3, R41.reuse, R42, R3 ;  /* 0x0000002a29037223 */ /* 0x040fe20000000003 */
[----:B------:R-:W-:Y:S01]  /*7580*/  LOP3.LUT R42, R50, 0xffff0000, RZ, 0xc0, !PT ;  /* 0xffff0000322a7812 */ /* 0x000fe200078ec0ff */
[----:B------:R-:W-:Y:S01]  /*7590*/  FMUL R4, R38, R8 ;  /* 0x0000000826047220 */ /* 0x000fe20000400000 */
[----:B------:R-:W-:Y:S01]  /*75a0*/  F2FP.BF16.F32.PACK_AB R52, R2, R0 ;  /* 0x000000000234723e */ /* 0x000fe200000010ff */
[----:B------:R-:W-:Y:S01]  /*75b0*/  FFMA R7, R41, R40, R7 ;  /* 0x0000002829077223 */ /* 0x000fe20000000007 */
[----:B------:R-:W-:Y:S01]  /*75c0*/  LOP3.LUT R40, R51, 0xffff0000, RZ, 0xc0, !PT ;  /* 0xffff000033287812 */ /* 0x000fe200078ec0ff */
[C---:B------:R-:W-:Y:S01]  /*75d0*/  FMUL R5, R38.reuse, R9 ;  /* 0x0000000926057220 */ /* 0x040fe20000400000 */
[C---:B------:R-:W-:Y:S01]  /*75e0*/  FMUL R6, R38.reuse, R10 ;  /* 0x0000000a26067220 */ /* 0x040fe20000400000 */
[----:B------:R-:W-:Y:S01]  /*75f0*/  FMUL R11, R38, R11 ;  /* 0x0000000b260b7220 */ /* 0x000fe20000400000 */
[----:B------:R-:W-:Y:S01]  /*7600*/  F2FP.BF16.F32.PACK_AB R53, R7, R3 ;  /* 0x000000030735723e */ /* 0x000fe200000010ff */
[C---:B------:R-:W-:Y:S01]  /*7610*/  FFMA R4, R41.reuse, R43, R4 ;  /* 0x0000002b29047223 */ /* 0x040fe20000000004 */
[C---:B------:R-:W-:Y:S01]  /*7620*/  SHF.L.U32 R43, R56.reuse, 0x10, RZ ;  /* 0x00000010382b7819 */ /* 0x040fe200000006ff */
[----:B------:R-:W-:Y:S01]  /*7630*/  FFMA R5, R41, R42, R5 ;  /* 0x0000002a29057223 */ /* 0x000fe20000000005 */
[----:B------:R-:W-:Y:S01]  /*7640*/  LOP3.LUT R42, R57, 0xffff0000, RZ, 0xc0, !PT ;  /* 0xffff0000392a7812 */ /* 0x000fe200078ec0ff */
[----:B------:R-:W-:Y:S01]  /*7650*/  FFMA R6, R41, R45, R6 ;  /* 0x0000002d29067223 */ /* 0x000fe20000000006 */
[----:B------:R-:W-:Y:S01]  /*7660*/  SHF.L.U32 R45, R57, 0x10, RZ ;  /* 0x00000010392d7819 */ /* 0x000fe200000006ff */
[----:B------:R-:W-:Y:S01]  /*7670*/  FFMA R11, R41, R40, R11 ;  /* 0x00000028290b7223 */ /* 0x000fe2000000000b */
[----:B------:R-:W-:Y:S01]  /*7680*/  LOP3.LUT R40, R56, 0xffff0000, RZ, 0xc0, !PT ;  /* 0xffff000038287812 */ /* 0x000fe200078ec0ff */
[C---:B------:R-:W-:Y:S01]  /*7690*/  FMUL R8, R38.reuse, R12 ;  /* 0x0000000c26087220 */ /* 0x040fe20000400000 */
[----:B------:R-:W-:Y:S01]  /*76a0*/  F2FP.BF16.F32.PACK_AB R54, R5, R4 ;  /* 0x000000040536723e */ /* 0x000fe200000010ff */
[C---:B------:R-:W-:Y:S01]  /*76b0*/  FMUL R9, R38.reuse, R13 ;  /* 0x0000000d26097220 */ /* 0x040fe20000400000 */
[----:B------:R-:W-:Y:S01]  /*76c0*/  F2FP.BF16.F32.PACK_AB R55, R11, R6 ;  /* 0x000000060b37723e */ /* 0x000fe200000010ff */
[C---:B------:R-:W-:Y:S01]  /*76d0*/  FMUL R10, R38.reuse, R14 ;  /* 0x0000000e260a7220 */ /* 0x040fe20000400000 */
[----:B------:R-:W-:Y:S01]  /*76e0*/  FMUL R15, R38, R15 ;  /* 0x0000000f260f7220 */ /* 0x000fe20000400000 */
[----:B------:R-:W-:Y:S01]  /*76f0*/  FFMA R8, R41, R43, R8 ;  /* 0x0000002b29087223 */ /* 0x000fe20000000008 */
[----:B------:R-:W-:Y:S01]  /*7700*/  SHF.L.U32 R43, R59, 0x10, RZ ;  /* 0x000000103b2b7819 */ /* 0x000fe200000006ff */
[C---:B------:R-:W-:Y:S01]  /*7710*/  FFMA R9, R41.reuse, R40, R9 ;  /* 0x0000002829097223 */ /* 0x040fe20000000009 */
[C---:B------:R-:W-:Y:S01]  /*7720*/  SHF.L.U32 R40, R58.reuse, 0x10, RZ ;  /* 0x000000103a287819 */ /* 0x040fe200000006ff */
        /* <DEDUP_REMOVED lines=8> */
[----:B------:R-:W-:Y:S01]  /*77b0*/  FMUL R14, R38, R18 ;  /* 0x00000012260e7220 */ /* 0x000fe20000400000 */
[----:B------:R-:W-:Y:S01]  /*77c0*/  FFMA R12, R41, R40, R12 ;  /* 0x00000028290c7223 */ /* 0x000fe2000000000c */
[----:B------:R-:W-:Y:S01]  /*77d0*/  LOP3.LUT R40, R59, 0xffff0000, RZ, 0xc0, !PT ;  /* 0xffff00003b287812 */ /* 0x000fe200078ec0ff */
[C---:B------:R-:W-:Y:S01]  /*77e0*/  FFMA R13, R41.reuse, R42, R13 ;  /* 0x0000002a290d7223 */ /* 0x040fe2000000000d */
[----:B------:R-:W-:Y:S01]  /*77f0*/  LOP3.LUT R42, R64, 0xffff0000, RZ, 0xc0, !PT ;  /* 0xffff0000402a7812 */ /* 0x000fe200078ec0ff */
[----:B------:R-:W-:Y:S01]  /*7800*/  FMUL R19, R38, R19 ;  /* 0x0000001326137220 */ /* 0x000fe20000400000 */
[----:B------:R-:W-:Y:S01]  /*7810*/  FFMA R14, R41, R43, R14 ;  /* 0x0000002b290e7223 */ /* 0x000fe2000000000e */
[----:B------:R-:W-:Y:S01]  /*7820*/  SHF.L.U32 R43, R64, 0x10, RZ ;  /* 0x00000010402b7819 */ /* 0x000fe200000006ff */
[----:B------:R1:W-:Y:S01]  /*7830*/  STS.128 [R97], R52 ;  /* 0x0000003461007388 */ /* 0x0003e20000000c00 */
[----:B------:R-:W-:Y:S01]  /*7840*/  F2FP.BF16.F32.PACK_AB R70, R13, R12 ;  /* 0x0000000c0d46723e */ /* 0x000fe200000010ff */
[C---:B------:R-:W-:Y:S01]  /*7850*/  FMUL R16, R38.reuse, R20 ;  /* 0x0000001426107220 */ /* 0x040fe20000400000 */
        /* <DEDUP_REMOVED lines=8> */
[C---:B------:R-:W-:Y:S01]  /*78e0*/  FFMA R17, R41.reuse, R42, R17 ;  /* 0x0000002a29117223 */ /* 0x040fe20000000011 */
[----:B------:R-:W-:Y:S01]  /*78f0*/  FFMA R18, R41, R45, R18 ;  /* 0x0000002d29127223 */ /* 0x000fe20000000012 */
[----:B------:R1:W-:Y:S01]  /*7900*/  STS.128 [R96+0x10], R68 ;  /* 0x0000104460007388 */ /* 0x0003e20000000c00 */
[----:B------:R-:W-:Y:S01]  /*7910*/  SHF.L.U32 R45, R67, 0x10, RZ ;  /* 0x00000010432d7819 */ /* 0x000fe200000006ff */
[----:B------:R-:W-:Y:S01]  /*7920*/  FFMA R23, R41, R40, R23 ;  /* 0x0000002829177223 */ /* 0x000fe20000000017 */
[----:B------:R-:W-:Y:S01]  /*7930*/  LOP3.LUT R40, R66, 0xffff0000, RZ, 0xc0, !PT ;  /* 0xffff000042287812 */ /* 0x000fe200078ec0ff */
[C---:B------:R-:W-:Y:S01]  /*7940*/  FMUL R20, R38.reuse, R24 ;  /* 0x0000001826147220 */ /* 0x040fe20000400000 */
[----:B------:R-:W-:Y:S01]  /*7950*/  LOP3.LUT R42, R67, 0xffff0000, RZ, 0xc0, !PT ;  /* 0xffff0000432a7812 */ /* 0x000fe200078ec0ff */
[C---:B------:R-:W-:Y:S01]  /*7960*/  FMUL R21, R38.reuse, R25 ;  /* 0x0000001926157220 */ /* 0x040fe20000400000 */
[----:B------:R-:W-:Y:S01]  /*7970*/  F2FP.BF16.F32.PACK_AB R104, R17, R16 ;  /* 0x000000101168723e */ /* 0x000fe200000010ff */
[C---:B------:R-:W-:Y:S01]  /*7980*/  FMUL R22, R38.reuse, R26 ;  /* 0x0000001a26167220 */ /* 0x040fe20000400000 */
[----:B------:R-:W-:Y:S01]  /*7990*/  FMUL R27, R38, R27 ;  /* 0x0000001b261b7220 */ /* 0x000fe20000400000 */
[C---:B------:R-:W-:Y:S01]  /*79a0*/  FFMA R20, R41.reuse, R43, R20 ;  /* 0x0000002b29147223 */ /* 0x040fe20000000014 */
[C---:B------:R-:W-:Y:S01]  /*79b0*/  FFMA R21, R41.reuse, R40, R21 ;  /* 0x0000002829157223 */ /* 0x040fe20000000015 */
[C---:B------:R-:W-:Y:S01]  /*79c0*/  FFMA R22, R41.reuse, R45, R22 ;  /* 0x0000002d29167223 */ /* 0x040fe20000000016 */
[----:B------:R-:W-:Y:S01]  /*79d0*/  FFMA R27, R41, R42, R27 ;  /* 0x0000002a291b7223 */ /* 0x000fe2000000001b */
[----:B------:R-:W-:Y:S01]  /*79e0*/  SHF.L.U32 R40, R72, 0x10, RZ ;  /* 0x0000001048287819 */ /* 0x000fe200000006ff */
[----:B------:R-:W-:Y:S01]  /*79f0*/  FMUL R24, R38, R28 ;  /* 0x0000001c26187220 */ /* 0x000fe20000400000 */
[----:B------:R-:W-:Y:S01]  /*7a00*/  LOP3.LUT R42, R72, 0xffff0000, RZ, 0xc0, !PT ;  /* 0xffff0000482a7812 */ /* 0x000fe200078ec0ff */
[C---:B------:R-:W-:Y:S01]  /*7a10*/  FMUL R25, R38.reuse, R29 ;  /* 0x0000001d26197220 */ /* 0x040fe20000400000 */
[----:B------:R-:W-:Y:S01]  /*7a20*/  SHF.L.U32 R43, R73, 0x10, RZ ;  /* 0x00000010492b7819 */ /* 0x000fe200000006ff */
[C---:B------:R-:W-:Y:S01]  /*7a30*/  FMUL R26, R38.reuse, R30 ;  /* 0x0000001e261a7220 */ /* 0x040fe20000400000 */
[C---:B------:R-:W-:Y:S01]  /*7a40*/  FFMA R24, R41.reuse, R40, R24 ;  /* 0x0000002829187223 */ /* 0x040fe20000000018 */
[----:B------:R-:W-:Y:S01]  /*7a50*/  FFMA R25, R41, R42, R25 ;  /* 0x0000002a29197223 */ /* 0x000fe20000000019 */
[----:B------:R-:W-:Y:S01]  /*7a60*/  LOP3.LUT R40, R73, 0xffff0000, RZ, 0xc0, !PT ;  /* 0xffff000049287812 */ /* 0x000fe200078ec0ff */
[----:B------:R-:W-:Y:S01]  /*7a70*/  FFMA R26, R41, R43, R26 ;  /* 0x0000002b291a7223 */ /* 0x000fe2000000001a */
[----:B------:R-:W-:Y:S01]  /*7a80*/  FMUL R31, R38, R31 ;  /* 0x0000001f261f7220 */ /* 0x000fe20000400000 */
[----:B------:R-:W-:Y:S01]  /*7a90*/  SHF.L.U32 R43, R74, 0x10, RZ ;  /* 0x000000104a2b7819 */ /* 0x000fe200000006ff */
[----:B------:R-:W-:Y:S01]  /*7aa0*/  FMUL R28, R38, R32 ;  /* 0x00000020261c7220 */ /* 0x000fe20000400000 */
[----:B------:R-:W-:Y:S01]  /*7ab0*/  LOP3.LUT R42, R74, 0xffff0000, RZ, 0xc0, !PT ;  /* 0xffff00004a2a7812 */ /* 0x000fe200078ec0ff */
[C---:B------:R-:W-:Y:S01]  /*7ac0*/  FMUL R29, R38.reuse, R33 ;  /* 0x00000021261d7220 */ /* 0x040fe20000400000 */
[----:B------:R-:W-:Y:S01]  /*7ad0*/  SHF.L.U32 R45, R75, 0x10, RZ ;  /* 0x000000104b2d7819 */ /* 0x000fe200000006ff */
[C---:B------:R-:W-:Y:S01]  /*7ae0*/  FMUL R30, R38.reuse, R34 ;  /* 0x00000022261e7220 */ /* 0x040fe20000400000 */
[----:B------:R-:W-:Y:S01]  /*7af0*/  FFMA R31, R41, R40, R31 ;  /* 0x00000028291f7223 */ /* 0x000fe2000000001f */
[----:B------:R-:W-:Y:S01]  /*7b00*/  FMUL R35, R38, R35 ;  /* 0x0000002326237220 */ /* 0x000fe20000400000 */
[----:B------:R-:W-:Y:S01]  /*7b10*/  F2FP.BF16.F32.PACK_AB R105, R23, R18 ;  /* 0x000000121769723e */ /* 0x000fe200000010ff */
[----:B------:R-:W-:Y:S01]  /*7b20*/  FFMA R28, R41, R43, R28 ;  /* 0x0000002b291c7223 */ /* 0x000fe2000000001c */
[----:B------:R-:W-:Y:S01]  /*7b30*/  F2FP.BF16.F32.PACK_AB R106, R21, R20 ;  /* 0x00000014156a723e */ /* 0x000fe200000010ff */
[----:B------:R-:W-:Y:S01]  /*7b40*/  FFMA R29, R41, R42, R29 ;  /* 0x0000002a291d7223 */ /* 0x000fe2000000001d */
[----:B------:R-:W-:Y:S01]  /*7b50*/  F2FP.BF16.F32.PACK_AB R107, R27, R22 ;  /* 0x000000161b6b723e */ /* 0x000fe200000010ff */
[C---:B------:R-:W-:Y:S01]  /*7b60*/  FFMA R30, R41.reuse, R45, R30 ;  /* 0x0000002d291e7223 */ /* 0x040fe2000000001e */
[----:B------:R-:W-:Y:S01]  /*7b70*/  FFMA R35, R41, R44, R35 ;  /* 0x0000002c29237223 */ /* 0x000fe20000000023 */
[----:B------:R-:W-:Y:S02]  /*7b80*/  F2FP.BF16.F32.PACK_AB R108, R25, R24 ;  /* 0x00000018196c723e */ /* 0x000fe400000010ff */
[----:B------:R1:W-:Y:S01]  /*7b90*/  STS.128 [R95+0x20], R104 ;  /* 0x000020685f007388 */ /* 0x0003e20000000c00 */
[----:B------:R-:W-:Y:S02]  /*7ba0*/  F2FP.BF16.F32.PACK_AB R109, R31, R26 ;  /* 0x0000001a1f6d723e */ /* 0x000fe400000010ff */
[----:B------:R-:W-:Y:S02]  /*7bb0*/  F2FP.BF16.F32.PACK_AB R110, R29, R28 ;  /* 0x0000001c1d6e723e */ /* 0x000fe400000010ff */
[----:B------:R-:W-:Y:S05]  /*7bc0*/  F2FP.BF16.F32.PACK_AB R111, R35, R30 ;  /* 0x0000001e236f723e */ /* 0x000fea00000010ff */
[----:B------:R1:W-:Y:S01]  /*7bd0*/  STS.128 [R91+0x30], R108 ;  /* 0x0000306c5b007388 */ /* 0x0003e20000000c00 */
[----:B------:R-:W-:Y:S01]  /*7be0*/  @!PT LDS RZ, [RZ] ;  /* 0x00000000fffff984 */ /* 0x000fe20000000800 */
[----:B------:R-:W-:Y:S01]  /*7bf0*/  @!PT LDS RZ, [RZ] ;  /* 0x00000000fffff984 */ /* 0x000fe20000000800 */
[----:B------:R-:W-:Y:S01]  /*7c00*/  @!PT LDS RZ, [RZ] ;  /* 0x00000000fffff984 */ /* 0x000fe20000000800 */
[----:B------:R-:W-:Y:S01]  /*7c10*/  @!PT LDS RZ, [RZ] ;  /* 0x00000000fffff984 */ /* 0x000fe20000000800 */
[----:B------:R3:W-:Y:S07]  /*7c20*/  MEMBAR.ALL.CTA ;  /* 0x0000000000007992 */ /* 0x0007ee0000008000 */
[----:B---3--:R-:W3:Y:S02]  /*7c30*/  FENCE.VIEW.ASYNC.S ;  /* 0x00000000000073c6 */ /* 0x008ee40000000000 */
[----:B---3--:R-:W-:Y:S06]  /*7c40*/  BAR.SYNC.DEFER_BLOCKING 0x1, 0x80 ;  /* 0x0042000000007b1d */ /* 0x008fec0000010000 */
[----:B------:R-:W-:Y:S05]  /*7c50*/  @P0 BRA `(.L_x_129) ;  /* 0x0000000000280947 */ /* 0x000fea0003800000 */
[----:B------:R-:W3:Y:S01]  /*7c60*/  LDCU.64 UR6, c[0x0][0x348] ;  /* 0x00006900ff0677ac */ /* 0x000ee20008000a00 */
[----:B------:R-:W-:Y:S01]  /*7c70*/  UIADD3 UR4, UPT, UPT, UR44, 0x200, URZ ;  /* 0x000002002c047890 */ /* 0x000fe2000fffe0ff */
[----:B------:R-:W-:Y:S05]  /*7c80*/  UMOV UR51, UR36 ;  /* 0x0000002400337c82 */ /* 0x000fea0008000000 */
[----:B------:R-:W-:Y:S04]  /*7c90*/  MOV R88, UR4 ;  /* 0x0000000400587c02 */ /* 0x000fe80008000f00 */
[----:B------:R-:W-:Y:S01]  /*7ca0*/  R2UR UR48, R88 ;  /* 0x00000000583072ca */ /* 0x000fe200000e0000 */
[----:B---3--:R-:W-:Y:S04]  /*7cb0*/  UIADD3 UR4, UP0, UPT, UR6, 0xa80, URZ ;  /* 0x00000a8006047890 */ /* 0x008fe8000ff1e0ff */
[----:B------:R-:W-:Y:S09]  /*7cc0*/  UIADD3.X UR5, UPT, UPT, URZ, UR7, URZ, UP0, !UPT ;  /* 0x00000007ff057290 */ /* 0x000ff200087fe4ff */
[----:B------:R3:W-:Y:S01]  /*7cd0*/  UTMASTG.3D [UR48], [UR4] ;  /* 0x00000030040073b5 */ /* 0x0007e20008010000 */
[----:B------:R0:W-:Y:S01]  /*7ce0*/  UTMACMDFLUSH ;  /* 0x00000000000079b7 */ /* 0x0001e20000000000 */
[----:B---3--:R-:W-:Y:S04]  /*7cf0*/  DEPBAR.LE SB0, 0x1 ;  /* 0x000080400000791a */ /* 0x008fe80000000000 */
.L_x_129:
[----:B------:R-:W-:Y:S05]  /*7d00*/  BSYNC.RECONVERGENT B0 ;  /* 0x0000000000007941 */ /* 0x000fea0003800200 */
.L_x_128:
[----:B------:R-:W-:Y:S01]  /*7d10*/  BAR.SYNC.DEFER_BLOCKING 0x1, 0x80 ;  /* 0x0042000000007b1d */ /* 0x000fe20000010000 */
[----:B------:R-:W-:Y:S01]  /*7d20*/  ISETP.NE.AND P1, PT, R100, RZ, PT ;  /* 0x000000ff6400720c */ /* 0x000fe20003f25270 */
[----:B------:R-:W-:Y:S01]  /*7d30*/  UISETP.NE.AND UP0, UPT, UR47, URZ, UPT ;  /* 0x000000ff2f00728c */ /* 0x000fe2000bf05270 */
[----:B------:R-:W-:Y:S11]  /*7d40*/  LEA R3, R46, UR44, 0x3 ;  /* 0x0000002c2e037c11 */ /* 0x000ff6000f8e18ff */
[----:B------:R-:W-:Y:S01]  /*7d50*/  @P1 SHF.L.U32 R2, R94, 0x1f, RZ ;  /* 0x0000001f5e021819 */ /* 0x000fe200000006ff */
[----:B------:R-:W-:Y:S06]  /*7d60*/  BRA.U !UP0, `(.L_x_130) ;  /* 0x0000000108247547 */ /* 0x000fec000b800000 */
[----:B------:R-:W-:Y:S01]  /*7d70*/  IMAD.U32 R5, RZ, RZ, UR46 ;  /* 0x0000002eff057e24 */ /* 0x000fe2000f8e00ff */
[----:B------:R-:W-:Y:S01]  /*7d80*/  MOV R0, UR60 ;  /* 0x0000003c00007c02 */ /* 0x000fe20008000f00 */
[----:B------:R-:W-:Y:S03]  /*7d90*/  UIADD3 UR4, UPT, UPT, UR46, 0x1, URZ ;  /* 0x000000012e047890 */ /* 0x000fe6000fffe0ff */
[----:B------:R-:W-:Y:S01]  /*7da0*/  @P1 LEA R5, R5, UR44, 0x3 ;  /* 0x0000002c05051c11 */ /* 0x000fe2000f8e18ff */
[----:B------:R-:W-:Y:S04]  /*7db0*/  UISETP.NE.AND UP0, UPT, UR4, 0x4, UPT ;  /* 0x000000040400788c */ /* 0x000fe8000bf05270 */
[----:B------:R-:W-:Y:S01]  /*7dc0*/  @P1 VIADD R5, R5, 0xf0 ;  /* 0x000000f005051836 */ /* 0x000fe20000000000 */
[----:B------:R-:W-:Y:S04]  /*7dd0*/  USEL UR46, UR4, URZ, UP0 ;  /* 0x000000ff042e7287 */ /* 0x000fe80008000000 */
[----:B------:R-:W-:Y:S04]  /*7de0*/  @P1 PRMT R0, R0, 0x654, R5 ;  /* 0x0000065400001816 */ /* 0x000fe80000000005 */
[----:B------:R3:W-:Y:S04]  /*7df0*/  @P1 SYNCS.ARRIVE.TRANS64.RED.A1T0 RZ, [R0+URZ], RZ ;  /* 0x000000ff00ff19a7 */ /* 0x0007e800081004ff */
.L_x_130:
[----:B------:R-:W4:Y:S01]  /*7e00*/  @P1 SYNCS.PHASECHK.TRANS64.TRYWAIT P0, [R3+URZ+0xd0], R2 ;  /* 0x0000d002030015a7 */ /* 0x000f2200080011ff */
[----:B------:R-:W-:Y:S01]  /*7e10*/  BSSY B1, `(.L_x_131) ;  /* 0x0000016000017945 */ /* 0x000fe20003800000 */
[----:B----4-:R-:W-:Y:S03]  /*7e20*/  @P1 SEL R47, RZ, 0x1, !P0 ;  /* 0x00000001ff2f1807 */ /* 0x010fe60004000000 */
[----:B------:R-:W-:Y:S05]  /*7e30*/  @!P1 BRA `(.L_x_132) ;  /* 0x00000000004c9947 */ /* 0x000fea0003800000 */
[----:B------:R-:W-:Y:S01]  /*7e40*/  ISETP.NE.AND P0, PT, R47, RZ, PT ;  /* 0x000000ff2f00720c */ /* 0x000fe20003f05270 */
[----:B------:R-:W-:Y:S01]  /*7e50*/  BSSY B0, `(.L_x_133) ;  /* 0x000000b000007945 */ /* 0x000fe20003800000 */
[----:B------:R-:W-:Y:S11]  /*7e60*/  ISETP.NE.AND P1, PT, R60, RZ, PT ;  /* 0x000000ff3c00720c */ /* 0x000ff60003f25270 */
[----:B------:R-:W-:Y:S02]  /*7e70*/  @!UPT UIADD3 URZ, UPT, UPT, URZ, URZ, URZ ;  /* 0x000000fffffff290 */ /* 0x000fe4000fffe0ff */
[C---:B------:R-:W-:Y:S01]  /*7e80*/  @P1 IMAD R6, R46.reuse, 0x2000, R97 ;  /* 0x000020002e061824 */ /* 0x040fe200078e0261 */
[C---:B------:R-:W-:Y:S01]  /*7e90*/  @P1 LEA R4, R46.reuse, R95, 0xd ;  /* 0x0000005f2e041211 */ /* 0x040fe200078e68ff */
[C---:B------:R-:W-:Y:S02]  /*7ea0*/  @P1 IMAD R5, R46.reuse, 0x2000, R96 ;  /* 0x000020002e051824 */ /* 0x040fe400078e0260 */
[----:B------:R-:W-:Y:S01]  /*7eb0*/  @P1 IMAD R2, R46, 0x2000, R91 ;  /* 0x000020002e021824 */ /* 0x000fe200078e025b */
[----:B------:R-:W-:Y:S06]  /*7ec0*/  @P0 BRA `(.L_x_134) ;  /* 0x00000000000c0947 */ /* 0x000fec0003800000 */
[----:B---3--:R-:W-:Y:S04]  /*7ed0*/  SHF.L.U32 R0, R94, 0x1f, RZ ;  /* 0x0000001f5e007819 */ /* 0x008fe800000006ff */
[----:B------:R-:W3:Y:S02]  /*7ee0*/  SYNCS.PHASECHK.TRANS64.TRYWAIT P0, [R3+URZ+0xd0], R0 ;  /* 0x0000d000030075a7 */ /* 0x000ee400080011ff */
[----:B---3--:R-:W-:Y:S05]  /*7ef0*/  @!P0 BRA `(.L_x_135) ;  /* 0x0000003400788947 */ /* 0x008fea0003800000 */
.L_x_134:
[----:B------:R-:W-:Y:S05]  /*7f00*/  BSYNC B0 ;  /* 0x0000000000007941 */ /* 0x000fea0003800000 */
.L_x_133:
[----:B------:R-:W-:Y:S02]  /*7f10*/  ISETP.NE.AND P0, PT, R60, RZ, PT ;  /* 0x000000ff3c00720c */ /* 0x000fe40003f05270 */
[----:B------:R-:W-:Y:S11]  /*7f20*/  IADD3 R46, PT, PT, R46, 0x1, RZ ;  /* 0x000000012e2e7810 */ /* 0x000ff60007ffe0ff */
[----:B------:R4:W1:Y:S04]  /*7f30*/  @P0 LDS.128 R48, [R6] ;  /* 0x0000000006300984 */ /* 0x0008680000000c00 */
[----:B------:R4:W1:Y:S04]  /*7f40*/  @P0 LDS.128 R56, [R5+0x10] ;  /* 0x0000100005380984 */ /* 0x0008680000000c00 */
[----:B------:R4:W1:Y:S04]  /*7f50*/  @P0 LDS.128 R64, [R4+0x20] ;  /* 0x0000200004400984 */ /* 0x0008680000000c00 */
[----:B------:R4:W1:Y:S02]  /*7f60*/  @P0 LDS.128 R72, [R2+0x30] ;  /* 0x0000300002480984 */ /* 0x0008640000000c00 */
.L_x_132:
[----:B------:R-:W-:Y:S05]  /*7f70*/  BSYNC B1 ;  /* 0x0000000000017941 */ /* 0x000fea0003800000 */
.L_x_131:
[----:B---3--:R-:W-:Y:S05]  /*7f80*/  VIADD R0, R39, 0x20 ;  /* 0x0000002027007836 */ /* 0x008fea0000000000 */
[----:B------:R-:W-:Y:S04]  /*7f90*/  SHF.R.U32.HI R0, RZ, 0x15, R0 ;  /* 0x00000015ff007819 */ /* 0x000fe80000011600 */
[----:B------:R-:W-:Y:S11]  /*7fa0*/  LOP3.LUT P0, RZ, R0, 0x3, R85, 0x48, !PT ;  /* 0x0000000300ff7812 */ /* 0x000ff60007804855 */
[----:B------:R-:W-:Y:S02]  /*7fb0*/  @!UPT UIADD3 URZ, UPT, UPT, URZ, URZ, URZ ;  /* 0x000000fffffff290 */ /* 0x000fe4000fffe0ff */
[----:B------:R-:W-:Y:S05]  /*7fc0*/  @!P0 BRA `(.L_x_136) ;  /* 0x0000000000408947 */ /* 0x000fea0003800000 */
[----:B------:R-:W3:Y:S01]  /*7fd0*/  LDCU.64 UR8, c[0x4][0x70] ;  /* 0x01000e00ff0877ac */ /* 0x000ee20008000a00 */
[----:B------:R-:W-:Y:S01]  /*7fe0*/  MOV R3, 0x0 ;  /* 0x0000000000037802 */ /* 0x000fe20000000f00 */
[----:B------:R-:W-:Y:S02]  /*7ff0*/  HFMA2 R12, -RZ, RZ, 0, 5.9604644775390625e-08 ;  /* 0x00000001ff0c7431 */ /* 0x000fe400000001ff */
[----:B------:R-:W-:Y:S02]  /*8000*/  IMAD.MOV.U32 R8, RZ, RZ, 0x192 ;  /* 0x00000192ff087424 */ /* 0x000fe400078e00ff */
[----:B------:R-:W-:Y:S01]  /*8010*/  IMAD.MOV.U32 R13, RZ, RZ, RZ ;  /* 0x000000ffff0d7224 */ /* 0x000fe200078e00ff */
[----:B------:R-:W5:Y:S01]  /*8020*/  LDCU.64 UR6, c[0x4][0x78] ;  /* 0x01000f00ff0677ac */ /* 0x000f620008000a00 */
[----:B----4-:R-:W4:Y:S01]  /*8030*/  LDC.64 R2, c[0x4][R3] ;  /* 0x0100000003027b82 */ /* 0x010f220000000a00 */
        /* <DEDUP_REMOVED lines=9> */
.L_x_136:
[C---:B-1----:R-:W-:Y:S01]  /*80d0*/  SHF.L.U32 R40, R48.reuse, 0x10, RZ ;  /* 0x0000001030287819 */ /* 0x042fe200000006ff */
[----:B------:R-:W-:Y:S05]  /*80e0*/  WARPSYNC.ALL ;  /* 0x0000000000007948 */ /* 0x000fea0003800000 */
[----:B------:R-:W-:Y:S01]  /*80f0*/  R2UR UR4, R39 ;  /* 0x00000000270472ca */ /* 0x000fe200000e0000 */
[----:B------:R-:W-:Y:S01]  /*8100*/  BSSY.RECONVERGENT B0, `(.L_x_137) ;  /* 0x0000090000007945 */ /* 0x000fe20003800200 */
[----:B------:R-:W-:Y:S02]  /*8110*/  LOP3.LUT R43, R48, 0xffff0000, RZ, 0xc0, !PT ;  /* 0xffff0000302b7812 */ /* 0x000fe400078ec0ff */
[----:B------:R-:W-:Y:S02]  /*8120*/  LOP3.LUT R42, R49, 0xffff0000, RZ, 0xc0, !PT ;  /* 0xffff0000312a7812 */ /* 0x000fe400078ec0ff */
[----:B------:R-:W-:Y:S02]  /*8130*/  SHF.L.U32 R45, R51, 0x10, RZ ;  /* 0x00000010332d7819 */ /* 0x000fe400000006ff */
[----:B------:R-:W-:Y:S02]  /*8140*/  ISETP.NE.AND P6, PT, R100, RZ, PT ;  /* 0x000000ff6400720c */ /* 0x000fe40003fc5270 */
[----:B------:R-:W-:Y:S02]  /*8150*/  MOV R52, UR46 ;  /* 0x0000002e00347c02 */ /* 0x000fe40008000f00 */
[----:B------:R-:W-:Y:S01]  /*8160*/  MOV R61, UR60 ;  /* 0x0000003c003d7c02 */ /* 0x000fe20008000f00 */
[----:B----4-:R-:W1:Y:S01]  /*8170*/  LDTM.x32 R4, tmem[UR4+0x20] ;  /* 0x00002004000479ee */ /* 0x010e6200082c0000 */
[----:B------:R-:W-:Y:S02]  /*8180*/  LOP3.LUT R44, R75, 0xffff0000, RZ, 0xc0, !PT ;  /* 0xffff00004b2c7812 */ /* 0x000fe400078ec0ff */
[----:B------:R-:W-:Y:S02]  /*8190*/  ISETP.NE.AND P0, PT, R99, RZ, PT ;  /* 0x000000ff6300720c */ /* 0x000fe40003f05270 */
[----:B------:R-:W-:Y:S03]  /*81a0*/  LEA R62, R46, UR44, 0x3 ;  /* 0x0000002c2e3e7c11 */ /* 0x000fe6000f8e18ff */
[----:B------:R-:W-:Y:S02]  /*81b0*/  @P6 LEA R52, R52, UR44, 0x3 ;  /* 0x0000002c34346c11 */ /* 0x000fe4000f8e18ff */
[----:B------:R-:W-:Y:S02]  /*81c0*/  @P6 SHF.L.U32 R63, R94, 0x1f, RZ ;  /* 0x0000001f5e3f6819 */ /* 0x000fe400000006ff */
[----:B------:R-:W-:Y:S04]  /*81d0*/  @P6 IADD3 R52, PT, PT, R52, 0xf0, RZ ;  /* 0x000000f034346810 */ /* 0x000fe80007ffe0ff */
[----:B------:R-:W-:Y:S01]  /*81e0*/  @P6 PRMT R61, R61, 0x654, R52 ;  /* 0x000006543d3d6816 */ /* 0x000fe20000000034 */
[C---:B-1----:R-:W-:Y:S01]  /*81f0*/  FMUL R0, R38.reuse, R4 ;  /* 0x0000000426007220 */ /* 0x042fe20000400000 */
[C---:B------:R-:W-:Y:S01]  /*8200*/  FMUL R2, R38.reuse, R5 ;  /* 0x0000000526027220 */ /* 0x040fe20000400000 */
[C---:B------:R-:W-:Y:S01]  /*8210*/  FMUL R3, R38.reuse, R6 ;  /* 0x0000000626037220 */ /* 0x040fe20000400000 */
[----:B------:R-:W-:Y:S01]  /*8220*/  FMUL R7, R38, R7 ;  /* 0x0000000726077220 */ /* 0x000fe20000400000 */
[----:B------:R-:W-:Y:S01]  /*8230*/  FFMA R0, R41, R40, R0 ;  /* 0x0000002829007223 */ /* 0x000fe20000000000 */
[----:B------:R-:W-:Y:S01]  /*8240*/  SHF.L.U32 R40, R49, 0x10, RZ ;  /* 0x0000001031287819 */ /* 0x000fe200000006ff */
[C---:B------:R-:W-:Y:S01]  /*8250*/  FFMA R2, R41.reuse, R43, R2 ;  /* 0x0000002b29027223 */ /* 0x040fe20000000002 */
[----:B------:R-:W-:Y:S01]  /*8260*/  SHF.L.U32 R43, R50, 0x10, RZ ;  /* 0x00000010322b7819 */ /* 0x000fe200000006ff */
[C---:B------:R-:W-:Y:S01]  /*8270*/  FMUL R4, R38.reuse, R8 ;  /* 0x0000000826047220 */ /* 0x040fe20000400000 */
[----:B------:R-:W-:Y:S01]  /*8280*/  FMUL R5, R38, R9 ;  /* 0x0000000926057220 */ /* 0x000fe20000400000 */
[C---:B------:R-:W-:Y:S01]  /*8290*/  FFMA R3, R41.reuse, R40, R3 ;  /* 0x0000002829037223 */ /* 0x040fe20000000003 */
[----:B------:R-:W-:Y:S01]  /*82a0*/  LOP3.LUT R40, R50, 0xffff0000, RZ, 0xc0, !PT ;  /* 0xffff000032287812 */ /* 0x000fe200078ec0ff */
[----:B------:R-:W-:Y:S01]  /*82b0*/  FFMA R7, R41, R42, R7 ;  /* 0x0000002a29077223 */ /* 0x000fe20000000007 */
[----:B------:R-:W-:Y:S01]  /*82c0*/  LOP3.LUT R42, R51, 0xffff0000, RZ, 0xc0, !PT ;  /* 0xffff0000332a7812 */ /* 0x000fe200078ec0ff */
[----:B------:R-:W-:Y:S01]  /*82d0*/  FMUL R6, R38, R10 ;  /* 0x0000000a26067220 */ /* 0x000fe20000400000 */
[----:B------:R-:W-:Y:S01]  /*82e0*/  F2FP.BF16.F32.PACK_AB R52, R2, R0 ;  /* 0x000000000234723e */ /* 0x000fe200000010ff */
[----:B------:R-:W-:Y:S01]  /*82f0*/  FMUL R11, R38, R11 ;  /* 0x0000000b260b7220 */ /* 0x000fe20000400000 */
[----:B------:R-:W-:Y:S01]  /*8300*/  F2FP.BF16.F32.PACK_AB R53, R7, R3 ;  /* 0x000000030735723e */ /* 0x000fe200000010ff */
        /* <DEDUP_REMOVED lines=20> */
[C---:B------:R-:W-:Y:S01]  /*8450*/  FMUL R12, R38.reuse, R16 ;  /* 0x00000010260c7220 */ /* 0x040fe20000400000 */
        /* <DEDUP_REMOVED lines=13> */
[----:B------:R1:W-:Y:S01]  /*8530*/  STS.128 [R97+0x2000], R52 ;  /* 0x0020003461007388 */ /* 0x0003e20000000c00 */
[----:B------:R-:W-:Y:S01]  /*8540*/  F2FP.BF16.F32.PACK_AB R70, R13, R12 ;  /* 0x0000000c0d46723e */ /* 0x000fe200000010ff */
[----:B------:R-:W-:Y:S01]  /*8550*/  FFMA R19, R41, R40, R19 ;  /* 0x0000002829137223 */ /* 0x000fe20000000013 */
[----:B------:R-:W-:Y:S01]  /*8560*/  LOP3.LUT R40, R64, 0xffff0000, RZ, 0xc0, !PT ;  /* 0xffff000040287812 */ /* 0x000fe200078ec0ff */
[C---:B------:R-:W-:Y:S01]  /*8570*/  FMUL R16, R38.reuse, R20 ;  /* 0x0000001426107220 */ /* 0x040fe20000400000 */
[C---:B------:R-:W-:Y:S01]  /*8580*/  FMUL R17, R38.reuse, R21 ;  /* 0x0000001526117220 */ /* 0x040fe20000400000 */
[C---:B------:R-:W-:Y:S01]  /*8590*/  FMUL R18, R38.reuse, R22 ;  /* 0x0000001626127220 */ /* 0x040fe20000400000 */
[----:B------:R-:W-:Y:S01]  /*85a0*/  F2FP.BF16.F32.PACK_AB R71, R19, R14 ;  /* 0x0000000e1347723e */ /* 0x000fe200000010ff */
[----:B------:R-:W-:Y:S01]  /*85b0*/  FMUL R23, R38, R23 ;  /* 0x0000001726177220 */ /* 0x000fe20000400000 */
[----:B------:R-:W-:Y:S01]  /*85c0*/  FFMA R16, R41, R43, R16 ;  /* 0x0000002b29107223 */ /* 0x000fe20000000010 */
[----:B------:R-:W-:Y:S01]  /*85d0*/  SHF.L.U32 R43, R67, 0x10, RZ ;  /* 0x00000010432b7819 */ /* 0x000fe200000006ff */
[C---:B------:R-:W-:Y:S01]  /*85e0*/  FFMA R17, R41.reuse, R40, R17 ;  /* 0x0000002829117223 */ /* 0x040fe20000000011 */
[----:B------:R1:W-:Y:S01]  /*85f0*/  STS.128 [R96+0x2010], R68 ;  /* 0x0020104460007388 */ /* 0x0003e20000000c00 */
        /* <DEDUP_REMOVED lines=8> */
[C---:B------:R-:W-:Y:S01]  /*8680*/  FMUL R22, R38.reuse, R26 ;  /* 0x0000001a26167220 */ /* 0x040fe20000400000 */
[----:B------:R-:W-:Y:S01]  /*8690*/  FFMA R20, R41, R40, R20 ;  /* 0x0000002829147223 */ /* 0x000fe20000000014 */
[----:B------:R-:W-:Y:S01]  /*86a0*/  LOP3.LUT R40, R67, 0xffff0000, RZ, 0xc0, !PT ;  /* 0xffff000043287812 */ /* 0x000fe200078ec0ff */
[C---:B------:R-:W-:Y:S01]  /*86b0*/  FFMA R21, R41.reuse, R42, R21 ;  /* 0x0000002a29157223 */ /* 0x040fe20000000015 */
[C---:B------:R-:W-:Y:S01]  /*86c0*/  FFMA R22, R41.reuse, R43, R22 ;  /* 0x0000002b29167223 */ /* 0x040fe20000000016 */
[----:B------:R-:W-:Y:S01]  /*86d0*/  FMUL R27, R38, R27 ;  /* 0x0000001b261b7220 */ /* 0x000fe20000400000 */
[----:B------:R-:W-:Y:S01]  /*86e0*/  SHF.L.U32 R43, R72, 0x10, RZ ;  /* 0x00000010482b7819 */ /* 0x000fe200000006ff */
[----:B------:R-:W-:Y:S01]  /*86f0*/  FMUL R24, R38, R28 ;  /* 0x0000001c26187220 */ /* 0x000fe20000400000 */
[----:B------:R-:W-:Y:S01]  /*8700*/  LOP3.LUT R42, R72, 0xffff0000, RZ, 0xc0, !PT ;  /* 0xffff0000482a7812 */ /* 0x000fe200078ec0ff */
[C---:B------:R-:W-:Y:S01]  /*8710*/  FMUL R25, R38.reuse, R29 ;  /* 0x0000001d26197220 */ /* 0x040fe20000400000 */
[C---:B------:R-:W-:Y:S01]  /*8720*/  FMUL R26, R38.reuse, R30 ;  /* 0x0000001e261a7220 */ /* 0x040fe20000400000 */
[C---:B------:R-:W-:Y:S01]  /*8730*/  FFMA R27, R41.reuse, R40, R27 ;  /* 0x00000028291b7223 */ /* 0x040fe2000000001b */
[----:B------:R-:W-:Y:S01]  /*8740*/  FFMA R24, R41, R43, R24 ;  /* 0x0000002b29187223 */ /* 0x000fe20000000018 */
[----:B------:R-:W-:Y:S01]  /*8750*/  LOP3.LUT R40, R73, 0xffff0000, RZ, 0xc0, !PT ;  /* 0xffff000049287812 */ /* 0x000fe200078ec0ff */
[C---:B------:R-:W-:Y:S01]  /*8760*/  FFMA R25, R41.reuse, R42, R25 ;  /* 0x0000002a29197223 */ /* 0x040fe20000000019 */
[----:B------:R-:W-:Y:S01]  /*8770*/  FMUL R31, R38, R31 ;  /* 0x0000001f261f7220 */ /* 0x000fe20000400000 */
[----:B------:R-:W-:Y:S01]  /*8780*/  SHF.L.U32 R43, R74, 0x10, RZ ;  /* 0x000000104a2b7819 */ /* 0x000fe200000006ff */
[----:B------:R-:W-:Y:S01]  /*8790*/  FFMA R26, R41, R45, R26 ;  /* 0x0000002d291a7223 */ /* 0x000fe2000000001a */
        /* <DEDUP_REMOVED lines=29> */
[----:B------:R-:W-:Y:S02]  /*8970*/  UIADD3 UR9, UPT, UPT, UR49, 0x20, URZ ;  /* 0x0000002031097890 */ /* 0x000fe4000fffe0ff */
[----:B------:R-:W-:Y:S01]  /*8980*/  UIADD3 UR8, UPT, UPT, UR44, 0x2200, URZ ;  /* 0x000022002c087890 */ /* 0x000fe2000fffe0ff */
[----:B------:R-:W-:Y:S01]  /*8990*/  UMOV UR10, UR50 ;  /* 0x00000032000a7c82 */ /* 0x000fe20008000000 */
[----:B------:R-:W-:Y:S01]  /*89a0*/  UMOV UR11, UR36 ;  /* 0x00000024000b7c82 */ /* 0x000fe20008000000 */
[----:B---3--:R-:W-:Y:S04]  /*89b0*/  UIADD3 UR4, UP0, UPT, UR6, 0xa80, URZ ;  /* 0x00000a8006047890 */ /* 0x008fe8000ff1e0ff */
[----:B------:R-:W-:Y:S09]  /*89c0*/  UIADD3.X UR5, UPT, UPT, URZ, UR7, URZ, UP0, !UPT ;  /* 0x00000007ff057290 */ /* 0x000ff200087fe4ff */
[----:B------:R3:W-:Y:S01]  /*89d0*/  UTMASTG.3D [UR8], [UR4] ;  /* 0x00000008040073b5 */ /* 0x0007e20008010000 */
[----:B------:R0:W-:Y:S01]  /*89e0*/  UTMACMDFLUSH ;  /* 0x00000000000079b7 */ /* 0x0001e20000000000 */
[----:B---3--:R-:W-:Y:S04]  /*89f0*/  DEPBAR.LE SB0, 0x1 ;  /* 0x000080400000791a */ /* 0x008fe80000000000 */
.L_x_138:
[----:B------:R-:W-:Y:S05]  /*8a00*/  BSYNC.RECONVERGENT B0 ;  /* 0x0000000000007941 */ /* 0x000fea0003800200 */
.L_x_137:
[----:B------:R-:W-:Y:S01]  /*8a10*/  BAR.SYNC.DEFER_BLOCKING 0x1, 0x80 ;  /* 0x0042000000007b1d */ /* 0x000fe20000010000 */
[----:B------:R-:W-:Y:S04]  /*8a20*/  UIADD3 UR4, UPT, UPT, UR46, 0x1, URZ ;  /* 0x000000012e047890 */ /* 0x000fe8000fffe0ff */
[----:B------:R-:W-:Y:S04]  /*8a30*/  UISETP.NE.AND UP0, UPT, UR4, 0x4, UPT ;  /* 0x000000040400788c */ /* 0x000fe8000bf05270 */
[----:B------:R-:W-:Y:S01]  /*8a40*/  USEL UR45, UR4, URZ, UP0 ;  /* 0x000000ff042d7287 */ /* 0x000fe20008000000 */
[----:B------:R3:W-:Y:S01]  /*8a50*/  @P6 SYNCS.ARRIVE.TRANS64.RED.A1T0 RZ, [R61+URZ], RZ ;  /* 0x000000ff3dff69a7 */ /* 0x0007e200081004ff */
[----:B------:R-:W-:Y:S01]  /*8a60*/  BSSY B1, `(.L_x_139) ;  /* 0x0000017000017945 */ /* 0x000fe20003800000 */
[----:B------:R-:W4:Y:S02]  /*8a70*/  @P6 SYNCS.PHASECHK.TRANS64.TRYWAIT P0, [R62+URZ+0xd0], R63 ;  /* 0x0000d03f3e0065a7 */ /* 0x000f2400080011ff */
[----:B----4-:R-:W-:Y:S01]  /*8a80*/  @P6 SEL R47, RZ, 0x1, !P0 ;  /* 0x00000001ff2f6807 */ /* 0x010fe20004000000 */
[----:B---3--:R-:W-:Y:S06]  /*8a90*/  @!P6 BRA `(.L_x_140) ;  /* 0x00000000004ce947 */ /* 0x008fec0003800000 */
        /* <DEDUP_REMOVED lines=9> */
[----:B------:R-:W-:Y:S04]  /*8b30*/  SHF.L.U32 R5, R94, 0x1f, RZ ;  /* 0x0000001f5e057819 */ /* 0x000fe800000006ff */
[----:B------:R-:W3:Y:S02]  /*8b40*/  SYNCS.PHASECHK.TRANS64.TRYWAIT P0, [R62+URZ+0xd0], R5 ;  /* 0x0000d0053e0075a7 */ /* 0x000ee400080011ff */
[----:B---3--:R-:W-:Y:S05]  /*8b50*/  @!P0 BRA `(.L_x_143) ;  /* 0x0000002800748947 */ /* 0x008fea0003800000 */
.L_x_142:
[----:B------:R-:W-:Y:S05]  /*8b60*/  BSYNC B0 ;  /* 0x0000000000007941 */ /* 0x000fea0003800000 */
.L_x_141:
[----:B------:R-:W-:Y:S02]  /*8b70*/  ISETP.NE.AND P0, PT, R60, RZ, PT ;  /* 0x000000ff3c00720c */ /* 0x000fe40003f05270 */
[----:B------:R-:W-:Y:S11]  /*8b80*/  IADD3 R46, PT, PT, R46, 0x1, RZ ;  /* 0x000000012e2e7810 */ /* 0x000ff60007ffe0ff */
[----:B------:R4:W1:Y:S04]  /*8b90*/  @P0 LDS.128 R48, [R4] ;  /* 0x0000000004300984 */ /* 0x0008680000000c00 */
[----:B------:R4:W1:Y:S04]  /*8ba0*/  @P0 LDS.128 R56, [R3+0x10] ;  /* 0x0000100003380984 */ /* 0x0008680000000c00 */
[----:B------:R4:W1:Y:S04]  /*8bb0*/  @P0 LDS.128 R64, [R2+0x20] ;  /* 0x0000200002400984 */ /* 0x0008680000000c00 */
[----:B------:R4:W1:Y:S02]  /*8bc0*/  @P0 LDS.128 R72, [R0+0x30] ;  /* 0x0000300000480984 */ /* 0x0008640000000c00 */
.L_x_140:
[----:B------:R-:W-:Y:S05]  /*8bd0*/  BSYNC B1 ;  /* 0x0000000000017941 */ /* 0x000fea0003800000 */
.L_x_139:
[----:B----4-:R-:W-:Y:S05]  /*8be0*/  VIADD R0, R39, 0x40 ;  /* 0x0000004027007836 */ /* 0x010fea0000000000 */
        /* <DEDUP_REMOVED lines=9> */
[----:B------:R-:W4:Y:S01]  /*8c80*/  LDCU.64 UR6, c[0x4][0x78] ;  /* 0x01000f00ff0677ac */ /* 0x000f220008000a00 */
[----:B------:R-:W1:Y:S01]  /*8c90*/  LDC.64 R2, c[0x4][R3] ;  /* 0x0100000003027b82 */ /* 0x000e620000000a00 */
[----:B------:R-:W5:Y:S01]  /*8ca0*/  LDCU.64 UR4, c[0x4][0x10] ;  /* 0x01000200ff0477ac */ /* 0x000f620008000a00 */
[----:B---3--:R-:W-:Y:S01]  /*8cb0*/  MOV R5, UR9 ;  /* 0x0000000900057c02 */ /* 0x008fe20008000f00 */
[----:B------:R-:W-:Y:S01]  /*8cc0*/  IMAD.U32 R4, RZ, RZ, UR8 ;  /* 0x00000008ff047e24 */ /* 0x000fe2000f8e00ff */
[----:B----4-:R-:W-:Y:S01]  /*8cd0*/  MOV R7, UR7 ;  /* 0x0000000700077c02 */ /* 0x010fe20008000f00 */
[----:B------:R-:W-:Y:S01]  /*8ce0*/  IMAD.U32 R6, RZ, RZ, UR6 ;  /* 0x00000006ff067e24 */ /* 0x000fe2000f8e00ff */
[----:B-----5:R-:W-:Y:S01]  /*8cf0*/  MOV R11, UR5 ;  /* 0x00000005000b7c02 */ /* 0x020fe20008000f00 */
[----:B------:R-:W-:Y:S02]  /*8d00*/  IMAD.U32 R10, RZ, RZ, UR4 ;  /* 0x00000004ff0a7e24 */ /* 0x000fe4000f8e00ff */
[----:B------:R-:W-:Y:S07]  /*8d10*/  LEPC R20, `(.L_x_144) ;  /* 0x000000001014794e */ /* 0x000fee0000000000 */
[----:B-12---:R-:W-:Y:S05]  /*8d20*/  CALL.ABS.NOINC R2 ;  /* 0x0000000002007343 */ /* 0x006fea0003c00000 */
.L_x_144:
        /* <DEDUP_REMOVED lines=10> */
[----:B---3--:R-:W1:Y:S01]  /*8dd0*/  LDTM.x32 R4, tmem[UR4+0x40] ;  /* 0x00004004000479ee */ /* 0x008e6200082c0000 */
        /* <DEDUP_REMOVED lines=136> */
.L_x_146:
[----:B------:R-:W-:Y:S05]  /*9660*/  BSYNC.RECONVERGENT B0 ;  /* 0x0000000000007941 */ /* 0x000fea0003800200 */
.L_x_145:
        /* <DEDUP_REMOVED lines=21> */
.L_x_150:
[----:B------:R-:W-:Y:S05]  /*97c0*/  BSYNC B0 ;  /* 0x0000000000007941 */ /* 0x000fea0003800000 */
.L_x_149:
[----:B------:R-:W-:Y:S11]  /*97d0*/  ISETP.NE.AND P0, PT, R60, RZ, PT ;  /* 0x000000ff3c00720c */ /* 0x000ff60003f05270 */
[----:B------:R-:W-:Y:S02]  /*97e0*/  @!UPT UIADD3 URZ, UPT, UPT, URZ, URZ, URZ ;  /* 0x000000fffffff290 */ /* 0x000fe4000fffe0ff */
[----:B------:R4:W1:Y:S04]  /*97f0*/  @P0 LDS.128 R48, [R3] ;  /* 0x0000000003300984 */ /* 0x0008680000000c00 */
[----:B------:R4:W1:Y:S04]  /*9800*/  @P0 LDS.128 R56, [R2+0x10] ;  /* 0x0000100002380984 */ /* 0x0008680000000c00 */
[----:B------:R4:W1:Y:S04]  /*9810*/  @P0 LDS.128 R64, [R0+0x20] ;  /* 0x0000200000400984 */ /* 0x0008680000000c00 */
[----:B------:R4:W1:Y:S02]  /*9820*/  @P0 LDS.128 R72, [R46+0x30] ;  /* 0x000030002e480984 */ /* 0x0008640000000c00 */
.L_x_148:
[----:B------:R-:W-:Y:S05]  /*9830*/  BSYNC B1 ;  /* 0x0000000000017941 */ /* 0x000fea0003800000 */
.L_x_147:
        /* <DEDUP_REMOVED lines=21> */
.L_x_152:
[----:B------:R-:W-:Y:S01]  /*9990*/  ISETP.NE.AND P0, PT, R99, RZ, PT ;  /* 0x000000ff6300720c */ /* 0x000fe20003f05270 */
[----:B------:R-:W-:Y:S05]  /*99a0*/  WARPSYNC.ALL ;  /* 0x0000000000007948 */ /* 0x000fea0003800000 */
[----:B------:R-:W-:Y:S01]  /*99b0*/  R2UR UR4, R39 ;  /* 0x00000000270472ca */ /* 0x000fe200000e0000 */
[----:B------:R-:W-:Y:S01]  /*99c0*/  BSSY.RECONVERGENT B0, `(.L_x_153) ;  /* 0x000008c000007945 */ /* 0x000fe20003800200 */
[C---:B-1----:R-:W-:Y:S02]  /*99d0*/  SHF.L.U32 R40, R48.reuse, 0x10, RZ ;  /* 0x0000001030287819 */ /* 0x042fe400000006ff */
[----:B------:R-:W-:Y:S02]  /*99e0*/  LOP3.LUT R42, R48, 0xffff0000, RZ, 0xc0, !PT ;  /* 0xffff0000302a7812 */ /* 0x000fe400078ec0ff */
[C---:B------:R-:W-:Y:S02]  /*99f0*/  SHF.L.U32 R43, R49.reuse, 0x10, RZ ;  /* 0x00000010312b7819 */ /* 0x040fe400000006ff */
[----:B------:R-:W-:Y:S02]  /*9a00*/  LOP3.LUT R44, R49, 0xffff0000, RZ, 0xc0, !PT ;  /* 0xffff0000312c7812 */ /* 0x000fe400078ec0ff */
[C---:B------:R-:W-:Y:S02]  /*9a10*/  SHF.L.U32 R45, R50.reuse, 0x10, RZ ;  /* 0x00000010322d7819 */ /* 0x040fe400000006ff */
[----:B------:R-:W-:Y:S01]  /*9a20*/  LOP3.LUT R46, R50, 0xffff0000, RZ, 0xc0, !PT ;  /* 0xffff0000322e7812 */ /* 0x000fe200078ec0ff */
[----:B---3--:R-:W1:Y:S01]  /*9a30*/  LDTM.x32 R4, tmem[UR4+0x60] ;  /* 0x00006004000479ee */ /* 0x008e6200082c0000 */
[C---:B------:R-:W-:Y:S01]  /*9a40*/  SHF.L.U32 R47, R51.reuse, 0x10, RZ ;  /* 0x00000010332f7819 */ /* 0x040fe200000006ff */
[----:B------:R-:W-:Y:S01]  /*9a50*/  NOP ;  /* 0x0000000000007918 */ /* 0x000fe20000000000 */
[----:B------:R-:W-:Y:S02]  /*9a60*/  LOP3.LUT R48, R51, 0xffff0000, RZ, 0xc0, !PT ;  /* 0xffff000033307812 */ /* 0x000fe400078ec0ff */
[C---:B------:R-:W-:Y:S02]  /*9a70*/  SHF.L.U32 R49, R56.reuse, 0x10, RZ ;  /* 0x0000001038317819 */ /* 0x040fe400000006ff */
[----:B------:R-:W-:Y:S02]  /*9a80*/  LOP3.LUT R51, R56, 0xffff0000, RZ, 0xc0, !PT ;  /* 0xffff000038337812 */ /* 0x000fe400078ec0ff */
[C---:B------:R-:W-:Y:S02]  /*9a90*/  SHF.L.U32 R50, R57.reuse, 0x10, RZ ;  /* 0x0000001039327819 */ /* 0x040fe400000006ff */
[----:B------:R-:W-:Y:S02]  /*9aa0*/  LOP3.LUT R52, R57, 0xffff0000, RZ, 0xc0, !PT ;  /* 0xffff000039347812 */ /* 0x000fe400078ec0ff */
[C---:B------:R-:W-:Y:S02]  /*9ab0*/  SHF.L.U32 R53, R58.reuse, 0x10, RZ ;  /* 0x000000103a357819 */ /* 0x040fe400000006ff */
[----:B------:R-:W-:Y:S02]  /*9ac0*/  LOP3.LUT R54, R58, 0xffff0000, RZ, 0xc0, !PT ;  /* 0xffff00003a367812 */ /* 0x000fe400078ec0ff */
[----:B------:R-:W-:Y:S02]  /*9ad0*/  SHF.L.U32 R55, R59, 0x10, RZ ;  /* 0x000000103b377819 */ /* 0x000fe400000006ff */
[----:B------:R-:W-:Y:S02]  /*9ae0*/  IADD3 R101, PT, PT, R101, 0x150, RZ ;  /* 0x0000015065657810 */ /* 0x000fe40007ffe0ff */
[----:B------:R-:W-:Y:S02]  /*9af0*/  LOP3.LUT R56, R59, 0xffff0000, RZ, 0xc0, !PT ;  /* 0xffff00003b387812 */ /* 0x000fe400078ec0ff */
[----:B------:R-:W-:Y:S01]  /*9b00*/  SHF.L.U32 R57, R64, 0x10, RZ ;  /* 0x0000001040397819 */ /* 0x000fe200000006ff */
[----:B-1----:R-:W-:Y:S01]  /*9b10*/  FMUL R4, R38, R4 ;  /* 0x0000000426047220 */ /* 0x002fe20000400000 */
[----:B------:R-:W-:Y:S01]  /*9b20*/  LOP3.LUT R58, R64, 0xffff0000, RZ, 0xc0, !PT ;  /* 0xffff0000403a7812 */ /* 0x000fe200078ec0ff */
[C---:B------:R-:W-:Y:S01]  /*9b30*/  FMUL R5, R38.reuse, R5 ;  /* 0x0000000526057220 */ /* 0x040fe20000400000 */
[----:B------:R-:W-:Y:S01]  /*9b40*/  LOP3.LUT R101, R101, 0xfefffff8, RZ, 0xc0, !PT ;  /* 0xfefffff865657812 */ /* 0x000fe200078ec0ff */
[C---:B------:R-:W-:Y:S01]  /*9b50*/  FFMA R4, R41.reuse, R40, R4 ;  /* 0x0000002829047223 */ /* 0x040fe20000000004 */
[C---:B------:R-:W-:Y:S01]  /*9b60*/  FMUL R6, R38.reuse, R6 ;  /* 0x0000000626067220 */ /* 0x040fe20000400000 */
[----:B------:R-:W-:Y:S01]  /*9b70*/  FFMA R5, R41, R42, R5 ;  /* 0x0000002a29057223 */ /* 0x000fe20000000005 */
[----:B------:R-:W-:Y:S01]  /*9b80*/  SHF.L.U32 R59, R65, 0x10, RZ ;  /* 0x00000010413b7819 */ /* 0x000fe200000006ff */
[----:B------:R1:W-:Y:S01]  /*9b90*/  SYNCS.ARRIVE.TRANS64.RED.A1T0 RZ, [R101+URZ], RZ ;  /* 0x000000ff65ff79a7 */ /* 0x0003e200081004ff */
[----:B------:R-:W-:Y:S01]  /*9ba0*/  FFMA R6, R41, R43, R6 ;  /* 0x0000002b29067223 */ /* 0x000fe20000000006 */
[C---:B------:R-:W-:Y:S01]  /*9bb0*/  FMUL R7, R38.reuse, R7 ;  /* 0x0000000726077220 */ /* 0x040fe20000400000 */
[----:B------:R-:W-:Y:S01]  /*9bc0*/  F2FP.BF16.F32.PACK_AB R104, R5, R4 ;  /* 0x000000040568723e */ /* 0x000fe200000010ff */
[C---:B------:R-:W-:Y:S01]  /*9bd0*/  FMUL R8, R38.reuse, R8 ;  /* 0x0000000826087220 */ /* 0x040fe20000400000 */
[----:B------:R-:W-:Y:S01]  /*9be0*/  FMUL R9, R38, R9 ;  /* 0x0000000926097220 */ /* 0x000fe20000400000 */
[----:B------:R-:W-:Y:S01]  /*9bf0*/  LOP3.LUT R60, R65, 0xffff0000, RZ, 0xc0, !PT ;  /* 0xffff0000413c7812 */ /* 0x000fe200078ec0ff */
[C---:B------:R-:W-:Y:S01]  /*9c00*/  FFMA R7, R41.reuse, R44, R7 ;  /* 0x0000002c29077223 */ /* 0x040fe20000000007 */
[C---:B------:R-:W-:Y:S01]  /*9c10*/  FFMA R8, R41.reuse, R45, R8 ;  /* 0x0000002d29087223 */ /* 0x040fe20000000008 */
[----:B------:R-:W-:Y:S01]  /*9c20*/  SHF.L.U32 R61, R66, 0x10, RZ ;  /* 0x00000010423d7819 */ /* 0x000fe200000006ff */
[----:B------:R-:W-:Y:S01]  /*9c30*/  FFMA R9, R41, R46, R9 ;  /* 0x0000002e29097223 */ /* 0x000fe20000000009 */
[C---:B------:R-:W-:Y:S01]  /*9c40*/  FMUL R10, R38.reuse, R10 ;  /* 0x0000000a260a7220 */ /* 0x040fe20000400000 */
[----:B------:R-:W-:Y:S01]  /*9c50*/  F2FP.BF16.F32.PACK_AB R105, R7, R6 ;  /* 0x000000060769723e */ /* 0x000fe200000010ff */
[C---:B------:R-:W-:Y:S01]  /*9c60*/  FMUL R11, R38.reuse, R11 ;  /* 0x0000000b260b7220 */ /* 0x040fe20000400000 */
[----:B------:R-:W-:Y:S01]  /*9c70*/  FMUL R0, R38, R12 ;  /* 0x0000000c26007220 */ /* 0x000fe20000400000 */
[----:B------:R-:W-:Y:S01]  /*9c80*/  F2FP.BF16.F32.PACK_AB R106, R9, R8 ;  /* 0x00000008096a723e */ /* 0x000fe200000010ff */
[C---:B------:R-:W-:Y:S01]  /*9c90*/  FFMA R10, R41.reuse, R47, R10 ;  /* 0x0000002f290a7223 */ /* 0x040fe2000000000a */
[C---:B------:R-:W-:Y:S01]  /*9ca0*/  FFMA R11, R41.reuse, R48, R11 ;  /* 0x00000030290b7223 */ /* 0x040fe2000000000b */
[----:B------:R-:W-:Y:S01]  /*9cb0*/  LOP3.LUT R62, R66, 0xffff0000, RZ, 0xc0, !PT ;  /* 0xffff0000423e7812 */ /* 0x000fe200078ec0ff */
[----:B------:R-:W-:Y:S01]  /*9cc0*/  FFMA R0, R41, R49, R0 ;  /* 0x0000003129007223 */ /* 0x000fe20000000000 */
[C---:B------:R-:W-:Y:S01]  /*9cd0*/  FMUL R2, R38.reuse, R13 ;  /* 0x0000000d26027220 */ /* 0x040fe20000400000 */
[----:B------:R-:W-:Y:S01]  /*9ce0*/  SHF.L.U32 R63, R67, 0x10, RZ ;  /* 0x00000010433f7819 */ /* 0x000fe200000006ff */
[C---:B------:R-:W-:Y:S01]  /*9cf0*/  FMUL R3, R38.reuse, R14 ;  /* 0x0000000e26037220 */ /* 0x040fe20000400000 */
[----:B------:R-:W-:Y:S01]  /*9d00*/  F2FP.BF16.F32.PACK_AB R107, R11, R10 ;  /* 0x0000000a0b6b723e */ /* 0x000fe200000010ff */
[----:B------:R-:W-:Y:S01]  /*9d10*/  FFMA R2, R41, R51, R2 ;  /* 0x0000003329027223 */ /* 0x000fe20000000002 */
[C---:B------:R-:W-:Y:S01]  /*9d20*/  FMUL R15, R38.reuse, R15 ;  /* 0x0000000f260f7220 */ /* 0x040fe20000400000 */
[C---:B------:R-:W-:Y:S01]  /*9d30*/  FMUL R12, R38.reuse, R16 ;  /* 0x00000010260c7220 */ /* 0x040fe20000400000 */
[----:B------:R-:W-:Y:S01]  /*9d40*/  FMUL R13, R38, R17 ;  /* 0x00000011260d7220 */ /* 0x000fe20000400000 */
[----:B------:R1:W-:Y:S01]  /*9d50*/  STS.128 [R97+0x6000], R104 ;  /* 0x0060006861007388 */ /* 0x0003e20000000c00 */
[----:B------:R-:W-:Y:S01]  /*9d60*/  LOP3.LUT R64, R67, 0xffff0000, RZ, 0xc0, !PT ;  /* 0xffff000043407812 */ /* 0x000fe200078ec0ff */
[C---:B------:R-:W-:Y:S01]  /*9d70*/  FFMA R3, R41.reuse, R50, R3 ;  /* 0x0000003229037223 */ /* 0x040fe20000000003 */
[----:B------:R-:W-:Y:S01]  /*9d80*/  SHF.L.U32 R65, R72, 0x10, RZ ;  /* 0x0000001048417819 */ /* 0x000fe200000006ff */
[C---:B------:R-:W-:Y:S01]  /*9d90*/  FFMA R15, R41.reuse, R52, R15 ;  /* 0x00000034290f7223 */ /* 0x040fe2000000000f */
[----:B------:R-:W-:Y:S01]  /*9da0*/  F2FP.BF16.F32.PACK_AB R108, R2, R0 ;  /* 0x00000000026c723e */ /* 0x000fe200000010ff */
[C---:B------:R-:W-:Y:S01]  /*9db0*/  FFMA R12, R41.reuse, R53, R12 ;  /* 0x00000035290c7223 */ /* 0x040fe2000000000c */
[C---:B------:R-:W-:Y:S01]  /*9dc0*/  FFMA R13, R41.reuse, R54, R13 ;  /* 0x00000036290d7223 */ /* 0x040fe2000000000d */
[C---:B------:R-:W-:Y:S01]  /*9dd0*/  FMUL R14, R38.reuse, R18 ;  /* 0x00000012260e7220 */ /* 0x040fe20000400000 */
[C---:B------:R-:W-:Y:S01]  /*9de0*/  FMUL R19, R38.reuse, R19 ;  /* 0x0000001326137220 */ /* 0x040fe20000400000 */
[C---:B------:R-:W-:Y:S01]  /*9df0*/  FMUL R16, R38.reuse, R20 ;  /* 0x0000001426107220 */ /* 0x040fe20000400000 */
[C---:B------:R-:W-:Y:S01]  /*9e00*/  FMUL R17, R38.reuse, R21 ;  /* 0x0000001526117220 */ /* 0x040fe20000400000 */
[C---:B------:R-:W-:Y:S01]  /*9e10*/  FFMA R14, R41.reuse, R55, R14 ;  /* 0x00000037290e7223 */ /* 0x040fe2000000000e */
        /* <DEDUP_REMOVED lines=9> */
[----:B------:R-:W-:Y:S01]  /*9eb0*/  FFMA R23, R41, R60, R23 ;  /* 0x0000003c29177223 */ /* 0x000fe20000000017 */
[C---:B------:R-:W-:Y:S01]  /*9ec0*/  FMUL R27, R38.reuse, R27 ;  /* 0x0000001b261b7220 */ /* 0x040fe20000400000 */
[----:B------:R-:W-:Y:S01]  /*9ed0*/  F2FP.BF16.F32.PACK_AB R109, R15, R3 ;  /* 0x000000030f6d723e */ /* 0x000fe200000010ff */
[----:B------:R-:W-:Y:S01]  /*9ee0*/  FFMA R20, R41, R61, R20 ;  /* 0x0000003d29147223 */ /* 0x000fe20000000014 */
[----:B------:R-:W-:Y:S01]  /*9ef0*/  F2FP.BF16.F32.PACK_AB R110, R13, R12 ;  /* 0x0000000c0d6e723e */ /* 0x000fe200000010ff */
[----:B------:R-:W-:Y:S01]  /*9f00*/  FMUL R24, R38, R28 ;  /* 0x0000001c26187220 */ /* 0x000fe20000400000 */
[----:B------:R-:W-:Y:S01]  /*9f10*/  F2FP.BF16.F32.PACK_AB R111, R19, R14 ;  /* 0x0000000e136f723e */ /* 0x000fe200000010ff */
[----:B------:R-:W-:Y:S01]  /*9f20*/  FFMA R21, R41, R62, R21 ;  /* 0x0000003e29157223 */ /* 0x000fe20000000015 */
[----:B------:R-:W-:Y:S01]  /*9f30*/  LOP3.LUT R66, R72, 0xffff0000, RZ, 0xc0, !PT ;  /* 0xffff000048427812 */ /* 0x000fe200078ec0ff */
[C---:B------:R-:W-:Y:S01]  /*9f40*/  FMUL R25, R38.reuse, R29 ;  /* 0x0000001d26197220 */ /* 0x040fe20000400000 */
[----:B------:R-:W-:Y:S01]  /*9f50*/  SHF.L.U32 R67, R73, 0x10, RZ ;  /* 0x0000001049437819 */ /* 0x000fe200000006ff */
[----:B------:R1:W-:Y:S01]  /*9f60*/  STS.128 [R96+0x6010], R108 ;  /* 0x0060106c60007388 */ /* 0x0003e20000000c00 */
[----:B------:R-:W-:Y:S01]  /*9f70*/  FFMA R22, R41, R63, R22 ;  /* 0x0000003f29167223 */ /* 0x000fe20000000016 */
[----:B------:R-:W-:Y:S01]  /*9f80*/  LOP3.LUT R68, R73, 0xffff0000, RZ, 0xc0, !PT ;  /* 0xffff000049447812 */ /* 0x000fe200078ec0ff */
[----:B------:R-:W-:Y:S01]  /*9f90*/  FMUL R26, R38, R30 ;  /* 0x0000001e261a7220 */ /* 0x000fe20000400000 */
[C---:B------:R-:W-:Y:S01]  /*9fa0*/  FFMA R27, R41.reuse, R64, R27 ;  /* 0x00000040291b7223 */ /* 0x040fe2000000001b */
[----:B------:R-:W-:Y:S01]  /*9fb0*/  SHF.L.U32 R69, R74, 0x10, RZ ;  /* 0x000000104a457819 */ /* 0x000fe200000006ff */
[----:B------:R-:W-:Y:S01]  /*9fc0*/  FMUL R31, R38, R31 ;  /* 0x0000001f261f7220 */ /* 0x000fe20000400000 */
[C---:B------:R-:W-:Y:S01]  /*9fd0*/  FFMA R24, R41.reuse, R65, R24 ;  /* 0x0000004129187223 */ /* 0x040fe20000000018 */
[----:B------:R-:W-:Y:S01]  /*9fe0*/  LOP3.LUT R70, R74, 0xffff0000, RZ, 0xc0, !PT ;  /* 0xffff00004a467812 */ /* 0x000fe200078ec0ff */
[C---:B------:R-:W-:Y:S01]  /*9ff0*/  FMUL R28, R38.reuse, R32 ;  /* 0x00000020261c7220 */ /* 0x040fe20000400000 */
[----:B------:R-:W-:Y:S01]  /*a000*/  FFMA R25, R41, R66, R25 ;  /* 0x0000004229197223 */ /* 0x000fe20000000019 */
[----:B------:R-:W-:Y:S01]  /*a010*/  SHF.L.U32 R71, R75, 0x10, RZ ;  /* 0x000000104b477819 */ /* 0x000fe200000006ff */
[C---:B------:R-:W-:Y:S01]  /*a020*/  FMUL R29, R38.reuse, R33 ;  /* 0x00000021261d7220 */ /* 0x040fe20000400000 */
[----:B------:R-:W-:Y:S01]  /*a030*/  FFMA R26, R41, R67, R26 ;  /* 0x00000043291a7223 */ /* 0x000fe2000000001a */
[----:B------:R-:W-:Y:S01]  /*a040*/  LOP3.LUT R72, R75, 0xffff0000, RZ, 0xc0, !PT ;  /* 0xffff00004b487812 */ /* 0x000fe200078ec0ff */
        /* <DEDUP_REMOVED lines=8> */
[----:B------:R-:W-:Y:S01]  /*a0d0*/  FFMA R30, R41, R71, R30 ;  /* 0x00000047291e7223 */ /* 0x000fe2000000001e */
[----:B------:R-:W-:Y:S01]  /*a0e0*/  F2FP.BF16.F32.PACK_AB R115, R27, R22 ;  /* 0x000000161b73723e */ /* 0x000fe200000010ff */
[----:B------:R-:W-:Y:S01]  /*a0f0*/  FFMA R35, R41, R72, R35 ;  /* 0x0000004829237223 */ /* 0x000fe20000000023 */
[----:B------:R-:W-:Y:S02]  /*a100*/  F2FP.BF16.F32.PACK_AB R116, R25, R24 ;  /* 0x000000181974723e */ /* 0x000fe400000010ff */
[----:B------:R-:W-:Y:S01]  /*a110*/  F2FP.BF16.F32.PACK_AB R117, R31, R26 ;  /* 0x0000001a1f75723e */ /* 0x000fe200000010ff */
[----:B------:R1:W-:Y:S01]  /*a120*/  STS.128 [R95+0x6020], R112 ;  /* 0x006020705f007388 */ /* 0x0003e20000000c00 */
        /* <DEDUP_REMOVED lines=21> */
.L_x_154:
[----:B------:R-:W-:Y:S05]  /*a280*/  BSYNC.RECONVERGENT B0 ;  /* 0x0000000000007941 */ /* 0x000fea0003800200 */
.L_x_153:
[----:B------:R-:W-:Y:S01]  /*a290*/  BAR.SYNC.DEFER_BLOCKING 0x1, 0x80 ;  /* 0x0042000000007b1d */ /* 0x000fe20000010000 */
[----:B------:R-:W-:Y:S01]  /*a2a0*/  UISETP.NE.AND UP0, UPT, UR47, -0x4, UPT ;  /* 0xfffffffc2f00788c */ /* 0x000fe2000bf05270 */
[----:B------:R-:W-:Y:S08]  /*a2b0*/  IADD3 R0, PT, PT, R36, 0x1, RZ ;  /* 0x0000000124007810 */ /* 0x000ff00007ffe0ff */
[----:B------:R-:W-:Y:S05]  /*a2c0*/  BRA.U !UP0, `(.L_x_155) ;  /* 0x0000000108287547 */ /* 0x000fea000b800000 */
[----:B------:R-:W-:Y:S01]  /*a2d0*/  ISETP.NE.AND P0, PT, R100, RZ, PT ;  /* 0x000000ff6400720c */ /* 0x000fe20003f05270 */
[----:B------:R-:W-:Y:S01]  /*a2e0*/  IMAD.U32 R3, RZ, RZ, UR46 ;  /* 0x0000002eff037e24 */ /* 0x000fe2000f8e00ff */
[----:B------:R-:W-:Y:S01]  /*a2f0*/  UIADD3 UR4, UPT, UPT, UR46, 0x1, URZ ;  /* 0x000000012e047890 */ /* 0x000fe2000fffe0ff */
[----:B------:R-:W-:Y:S03]  /*a300*/  IMAD.U32 R2, RZ, RZ, UR60 ;  /* 0x0000003cff027e24 */ /* 0x000fe6000f8e00ff */
[----:B------:R-:W-:Y:S04]  /*a310*/  UISETP.NE.AND UP0, UPT, UR4, 0x4, UPT ;  /* 0x000000040400788c */ /* 0x000fe8000bf05270 */
[----:B------:R-:W-:Y:S03]  /*a320*/  USEL UR46, UR4, URZ, UP0 ;  /* 0x000000ff042e7287 */ /* 0x000fe60008000000 */
[----:B------:R-:W-:Y:S05]  /*a330*/  @P0 LEA R3, R3, UR44, 0x3 ;  /* 0x0000002c03030c11 */ /* 0x000fea000f8e18ff */
[----:B------:R-:W-:Y:S05]  /*a340*/  @P0 VIADD R3, R3, 0xf0 ;  /* 0x000000f003030836 */ /* 0x000fea0000000000 */
[----:B------:R-:W-:Y:S04]  /*a350*/  @P0 PRMT R2, R2, 0x654, R3 ;  /* 0x0000065402020816 */ /* 0x000fe80000000003 */
[----:B------:R3:W-:Y:S03]  /*a360*/  @P0 SYNCS.ARRIVE.TRANS64.RED.A1T0 RZ, [R2+URZ], RZ ;  /* 0x000000ff02ff09a7 */ /* 0x0007e600081004ff */
.L_x_155:
[----:B------:R-:W-:Y:S01]  /*a370*/  R2UR UR5, R87 ;  /* 0x00000000570572ca */ /* 0x000fe200000e0000 */
[----:B------:R-:W-:Y:S01]  /*a380*/  UISETP.NE.AND UP0, UPT, UR62, URZ, UPT ;  /* 0x000000ff3e00728c */ /* 0x000fe2000bf05270 */
[----:B------:R-:W-:Y:S01]  /*a390*/  R2UR UR4, R86 ;  /* 0x00000000560472ca */ /* 0x000fe200000e0000 */
[----:B------:R-:W-:Y:S01]  /*a3a0*/  UIADD3 UR47, UPT, UPT, UR47, 0x4, URZ ;  /* 0x000000042f2f7890 */ /* 0x000fe2000fffe0ff */
[----:B------:R-:W-:Y:S01]  /*a3b0*/  ISETP.NE.AND P0, PT, R90, 0x2, PT ;  /* 0x000000025a00780c */ /* 0x000fe20003f05270 */
[----:B------:R-:W-:Y:S01]  /*a3c0*/  UMOV UR36, UR61 ;  /* 0x0000003d00247c82 */ /* 0x000fe20008000000 */
[----:B------:R-:W-:Y:S02]  /*a3d0*/  ISETP.NE.AND P1, PT, R0, 0x2, PT ;  /* 0x000000020000780c */ /* 0x000fe40003f25270 */
[----:B------:R-:W-:Y:S02]  /*a3e0*/  SEL R3, RZ, 0x1, P0 ;  /* 0x00000001ff037807 */ /* 0x000fe40000000000 */
[----:B---3--:R-:W-:Y:S02]  /*a3f0*/  SEL R2, RZ, 0x1, P1 ;  /* 0x00000001ff027807 */ /* 0x008fe40000800000 */
[----:B------:R-:W-:Y:S01]  /*a400*/  LOP3.LUT R92, R92, R3, RZ, 0x3c, !PT ;  /* 0x000000035c5c7212 */ /* 0x000fe200078e3cff */
[----:B------:R-:W-:Y:S01]  /*a410*/  UIADD3 UR20, UPT, UPT, UR38, UR5, URZ ;  /* 0x0000000526147290 */ /* 0x000fe2000fffe0ff */
[----:B------:R-:W-:Y:S01]  /*a420*/  LOP3.LUT R93, R93, R2, RZ, 0x3c, !PT ;  /* 0x000000025d5d7212 */ /* 0x000fe200078e3cff */
[----:B------:R-:W-:Y:S01]  /*a430*/  UIADD3 UR12, UPT, UPT, UR37, UR4, URZ ;  /* 0x00000004250c7290 */ /* 0x000fe2000fffe0ff */
[----:B------:R-:W-:Y:S02]  /*a440*/  SEL R90, R90, RZ, P0 ;  /* 0x000000ff5a5a7207 */ /* 0x000fe40000000000 */
[----:B------:R-:W-:Y:S01]  /*a450*/  SEL R36, R0, RZ, P1 ;  /* 0x000000ff00247207 */ /* 0x000fe20000800000 */
[----:B------:R-:W-:Y:S08]  /*a460*/  BRA.U UP0, `(.L_x_156) ;  /* 0xffffffbd00fc7547 */ /* 0x000ff0000b83ffff */
[----:B------:R-:W3:Y:S01]  /*a470*/  LDCU.64 UR4, c[0x0][0xc88] ;  /* 0x00019100ff0477ac */ /* 0x000ee20008000a00 */
[----:B------:R-:W4:Y:S01]  /*a480*/  LDCU.64 UR6, c[0x0][0xc90] ;  /* 0x00019200ff0677ac */ /* 0x000f220008000a00 */
[----:B---3--:R-:W-:Y:S02]  /*a490*/  ISETP.NE.U32.AND P2, PT, RZ, UR4, PT ;  /* 0x00000004ff007c0c */ /* 0x008fe4000bf45070 */
[----:B----4-:R-:W-:Y:S02]  /*a4a0*/  ISETP.NE.U32.AND P1, PT, RZ, UR6, PT ;  /* 0x00000006ff007c0c */ /* 0x010fe4000bf25070 */
[----:B------:R-:W-:Y:S02]  /*a4b0*/  ISETP.NE.AND.EX P2, PT, RZ, UR5, PT, P2 ;  /* 0x00000005ff007c0c */ /* 0x000fe4000bf45320 */
[----:B------:R-:W-:-:S13]  /*a4c0*/  ISETP.NE.AND.EX P0, PT, RZ, UR7, PT, P1 ;  /* 0x00000007ff007c0c */ /* 0x000fda000bf05310 */
[----:B------:R-:W-:Y:S05]  /*a4d0*/  @P2 BRA P0, `(.L_x_157) ;  /* 0x00000000003c2947 */ /* 0x000fea0000000000 */
[----:B------:R-:W-:-:S13]  /*a4e0*/  ISETP.NE.AND.EX P1, PT, RZ, UR7, PT, P1 ;  /* 0x00000007ff007c0c */ /* 0x000fda000bf25310 */
[----:B------:R-:W-:Y:S05]  /*a4f0*/  @P1 BRA `(.L_x_158) ;  /* 0x00000000000c1947 */ /* 0x000fea0003800000 */
[----:B------:R-:W-:-:S13]  /*a500*/  FSETP.NEU.AND P0, PT, R41, RZ, PT ;  /* 0x000000ff2900720b */ /* 0x000fda0003f0d000 */
[----:B------:R-:W-:Y:S05]  /*a510*/  @!P0 EXIT ;  /* 0x000000000000894d */ /* 0x000fea0003800000 */
[----:B------:R-:W-:Y:S05]  /*a520*/  BRA `(.L_x_157) ;  /* 0x0000000000287947 */ /* 0x000fea0003800000 */
.L_x_158:
[----:B------:R-:W-:Y:S01]  /*a530*/  ISETP.NE.AND P0, PT, R89, RZ, PT ;  /* 0x000000ff5900720c */ /* 0x000fe20003f05270 */
[----:B------:R-:W-:-:S12]  /*a540*/  BSSY.RECONVERGENT B0, `(.L_x_157) ;  /* 0x0000008000007945 */ /* 0x000fd80003800200 */
[----:B------:R-:W-:Y:S05]  /*a550*/  @P0 BRA `(.L_x_159) ;  /* 0x0000000000100947 */ /* 0x000fea0003800000 */
[----:B------:R-:W-:-:S04]  /*a560*/  ISETP.NE.U32.AND P0, PT, RZ, UR4, PT ;  /* 0x00000004ff007c0c */ /* 0x000fc8000bf05070 */
[----:B------:R-:W-:-:S13]  /*a570*/  ISETP.NE.AND.EX P0, PT, RZ, UR5, PT, P0 ;  /* 0x00000005ff007c0c */ /* 0x000fda000bf05300 */
[----:B------:R-:W-:Y:S05]  /*a580*/  @!P0 EXIT ;  /* 0x000000000000894d */ /* 0x000fea0003800000 */
[----:B------:R-:W-:Y:S05]  /*a590*/  BRA `(.L_x_160) ;  /* 0x0000000000087947 */ /* 0x000fea0003800000 */
.L_x_159:
[----:B------:R-:W-:-:S13]  /*a5a0*/  FSETP.NEU.AND P0, PT, R41, RZ, PT ;  /* 0x000000ff2900720b */ /* 0x000fda0003f0d000 */
[----:B------:R-:W-:Y:S05]  /*a5b0*/  @!P0 EXIT ;  /* 0x000000000000894d */ /* 0x000fea0003800000 */
.L_x_160:
[----:B------:R-:W-:Y:S05]  /*a5c0*/  BSYNC.RECONVERGENT B0 ;  /* 0x0000000000007941 */ /* 0x000fea0003800200 */
.L_x_157:
[----:B------:R-:W-:Y:S01]  /*a5d0*/  ULEA UR6, UR46, UR44, 0x3 ;  /* 0x0000002c2e067291 */ /* 0x000fe2000f8e18ff */
[----:B------:R-:W-:-:S04]  /*a5e0*/  DEPBAR.LE SB0, 0x0 ;  /* 0x000080000000791a */ /* 0x000fc80000000000 */
[----:B------:R-:W-:-:S04]  /*a5f0*/  UIADD3 UR6, UPT, UPT, UR6, 0xf0, URZ ;  /* 0x000000f006067890 */ /* 0x000fc8000fffe0ff */
[----:B------:R-:W-:-:S09]  /*a600*/  UPRMT UR6, UR60, 0x654, UR6 ;  /* 0x000006543c067896 */ /* 0x000fd20008000006 */
[----:B------:R-:W-:Y:S01]  /*a610*/  SYNCS.ARRIVE.TRANS64.RED.A1T0 RZ, [UR6], RZ ;  /* 0x000000ffffff79a7 */ /* 0x000fe20008100406 */
[----:B------:R-:W-:Y:S05]  /*a620*/  EXIT ;  /* 0x000000000000794d */ /* 0x000fea0003800000 */
.L_x_25:
[----:B--2---:R2:W3:Y:S02]  /*a630*/  SYNCS.PHASECHK.TRANS64.TRYWAIT P0, [R3+URZ+0x170], R2 ;  /* 0x00017002030075a7 */ /* 0x0044e400080011ff */
[----:B---3--:R-:W-:Y:S05]  /*a640*/  @!P0 NANOSLEEP.SYNCS 0x989680 ;  /* 0x009896800000895d */ /* 0x008fea0003900000 */
[----:B------:R-:W3:Y:S02]  /*a650*/  @!P0 SYNCS.PHASECHK.TRANS64 P0, [R3+URZ+0x170], R2 ;  /* 0x00017002030085a7 */ /* 0x000ee400080010ff */
[----:B---3--:R-:W-:Y:S05]  /*a660*/  @!P0 BRA `(.L_x_25) ;  /* 0xfffffffc00f08947 */ /* 0x008fea000383ffff */
[----:B------:R-:W-:Y:S05]  /*a670*/  BRA `(.L_x_161) ;  /* 0xffffff7400d07947 */ /* 0x000fea000383ffff */
.L_x_28:
[----:B-1----:R-:W-:-:S07]  /*a680*/  MOV R0, UR5 ;  /* 0x0000000500007c02 */ /* 0x002fce0008000f00 */
.L_x_162:
[----:B-1----:R1:W2:Y:S02]  /*a690*/  SYNCS.PHASECHK.TRANS64.TRYWAIT P0, [R0+URZ+0x68], R3 ;  /* 0x00006803000075a7 */ /* 0x0022a400080011ff */
[----:B--2---:R-:W-:Y:S05]  /*a6a0*/  @!P0 NANOSLEEP.SYNCS 0x989680 ;  /* 0x009896800000895d */ /* 0x004fea0003900000 */
[----:B------:R-:W2:Y:S02]  /*a6b0*/  @!P0 SYNCS.PHASECHK.TRANS64 P0, [R0+URZ+0x68], R3 ;  /* 0x00006803000085a7 */ /* 0x000ea400080010ff */
[----:B--2---:R-:W-:Y:S05]  /*a6c0*/  @!P0 BRA `(.L_x_162) ;  /* 0xfffffffc00f08947 */ /* 0x004fea000383ffff */
[----:B------:R-:W-:Y:S05]  /*a6d0*/  BRA `(.L_x_27) ;  /* 0xffffff78003c7947 */ /* 0x000fea000383ffff */
.L_x_37:
[----:B-1----:R-:W-:-:S07]  /*a6e0*/  MOV R0, UR7 ;  /* 0x0000000700007c02 */ /* 0x002fce0008000f00 */
.L_x_163:
[----:B-1----:R1:W2:Y:S02]  /*a6f0*/  SYNCS.PHASECHK.TRANS64.TRYWAIT P0, [R0+URZ+0x68], R3 ;  /* 0x00006803000075a7 */ /* 0x0022a400080011ff */
[----:B--2---:R-:W-:Y:S05]  /*a700*/  @!P0 NANOSLEEP.SYNCS 0x989680 ;  /* 0x009896800000895d */ /* 0x004fea0003900000 */
[----:B------:R-:W2:Y:S02]  /*a710*/  @!P0 SYNCS.PHASECHK.TRANS64 P0, [R0+URZ+0x68], R3 ;  /* 0x00006803000085a7 */ /* 0x000ea400080010ff */
[----:B--2---:R-:W-:Y:S05]  /*a720*/  @!P0 BRA `(.L_x_163) ;  /* 0xfffffffc00f08947 */ /* 0x004fea000383ffff */
[----:B------:R-:W-:Y:S05]  /*a730*/  BRA `(.L_x_36) ;  /* 0xffffff7c00607947 */ /* 0x000fea000383ffff */
.L_x_44:
[----:B-1----:R1:W4:Y:S02]  /*a740*/  SYNCS.PHASECHK.TRANS64.TRYWAIT P0, [R3+URZ+0x120], R0 ;  /* 0x00012000030075a7 */ /* 0x00232400080011ff */
[----:B----4-:R-:W-:Y:S05]  /*a750*/  @!P0 NANOSLEEP.SYNCS 0x989680 ;  /* 0x009896800000895d */ /* 0x010fea0003900000 */
[----:B------:R-:W4:Y:S02]  /*a760*/  @!P0 SYNCS.PHASECHK.TRANS64 P0, [R3+URZ+0x120], R0 ;  /* 0x00012000030085a7 */ /* 0x000f2400080010ff */
[----:B----4-:R-:W-:Y:S05]  /*a770*/  @!P0 BRA `(.L_x_44) ;  /* 0xfffffffc00f08947 */ /* 0x010fea000383ffff */
[----:B------:R-:W-:Y:S05]  /*a780*/  BRA `(.L_x_164) ;  /* 0xffffff8000687947 */ /* 0x000fea000383ffff */
.L_x_48:
[----:B-1----:R-:W-:-:S07]  /*a790*/  MOV R0, UR4 ;  /* 0x0000000400007c02 */ /* 0x002fce0008000f00 */
.L_x_165:
[----:B-1----:R1:W2:Y:S02]  /*a7a0*/  SYNCS.PHASECHK.TRANS64.TRYWAIT P0, [R0+URZ], R3 ;  /* 0x00000003000075a7 */ /* 0x0022a400080011ff */
[----:B--2---:R-:W-:Y:S05]  /*a7b0*/  @!P0 NANOSLEEP.SYNCS 0x989680 ;  /* 0x009896800000895d */ /* 0x004fea0003900000 */
[----:B------:R-:W2:Y:S02]  /*a7c0*/  @!P0 SYNCS.PHASECHK.TRANS64 P0, [R0+URZ], R3 ;  /* 0x00000003000085a7 */ /* 0x000ea400080010ff */
[----:B--2---:R-:W-:Y:S05]  /*a7d0*/  @!P0 BRA `(.L_x_165) ;  /* 0xfffffffc00f08947 */ /* 0x004fea000383ffff */
[----:B------:R-:W-:Y:S05]  /*a7e0*/  BRA `(.L_x_166) ;  /* 0xffffff8800147947 */ /* 0x000fea000383ffff */
.L_x_49:
[----:B------:R-:W-:-:S07]  /*a7f0*/  MOV R0, UR5 ;  /* 0x0000000500007c02 */ /* 0x000fce0008000f00 */
.L_x_167:
[----:B-1----:R1:W2:Y:S02]  /*a800*/  SYNCS.PHASECHK.TRANS64.TRYWAIT P0, [R0+URZ], R3 ;  /* 0x00000003000075a7 */ /* 0x0022a400080011ff */
[----:B--2---:R-:W-:Y:S05]  /*a810*/  @!P0 NANOSLEEP.SYNCS 0x989680 ;  /* 0x009896800000895d */ /* 0x004fea0003900000 */
[----:B------:R-:W2:Y:S02]  /*a820*/  @!P0 SYNCS.PHASECHK.TRANS64 P0, [R0+URZ], R3 ;  /* 0x00000003000085a7 */ /* 0x000ea400080010ff */
[----:B--2---:R-:W-:Y:S05]  /*a830*/  @!P0 BRA `(.L_x_167) ;  /* 0xfffffffc00f08947 */ /* 0x004fea000383ffff */
[----:B------:R-:W-:Y:S05]  /*a840*/  BRA `(.L_x_168) ;  /* 0xffffff8800207947 */ /* 0x000fea000383ffff */
.L_x_50:
[----:B------:R-:W-:-:S07]  /*a850*/  MOV R0, UR5 ;  /* 0x0000000500007c02 */ /* 0x000fce0008000f00 */
.L_x_169:
[----:B-1----:R1:W2:Y:S02]  /*a860*/  SYNCS.PHASECHK.TRANS64.TRYWAIT P0, [R0+URZ], R3 ;  /* 0x00000003000075a7 */ /* 0x0022a400080011ff */
[----:B--2---:R-:W-:Y:S05]  /*a870*/  @!P0 NANOSLEEP.SYNCS 0x989680 ;  /* 0x009896800000895d */ /* 0x004fea0003900000 */
[----:B------:R-:W2:Y:S02]  /*a880*/  @!P0 SYNCS.PHASECHK.TRANS64 P0, [R0+URZ], R3 ;  /* 0x00000003000085a7 */ /* 0x000ea400080010ff */
[----:B--2---:R-:W-:Y:S05]  /*a890*/  @!P0 BRA `(.L_x_169) ;  /* 0xfffffffc00f08947 */ /* 0x004fea000383ffff */
[----:B------:R-:W-:Y:S05]  /*a8a0*/  BRA `(.L_x_170) ;  /* 0xffffff88002c7947 */ /* 0x000fea000383ffff */
.L_x_51:
[----:B------:R-:W-:-:S07]  /*a8b0*/  MOV R0, UR5 ;  /* 0x0000000500007c02 */ /* 0x000fce0008000f00 */
.L_x_171:
[----:B-1----:R1:W2:Y:S02]  /*a8c0*/  SYNCS.PHASECHK.TRANS64.TRYWAIT P0, [R0+URZ], R3 ;  /* 0x00000003000075a7 */ /* 0x0022a400080011ff */
[----:B--2---:R-:W-:Y:S05]  /*a8d0*/  @!P0 NANOSLEEP.SYNCS 0x989680 ;  /* 0x009896800000895d */ /* 0x004fea0003900000 */
[----:B------:R-:W2:Y:S02]  /*a8e0*/  @!P0 SYNCS.PHASECHK.TRANS64 P0, [R0+URZ], R3 ;  /* 0x00000003000085a7 */ /* 0x000ea400080010ff */
[----:B--2---:R-:W-:Y:S05]  /*a8f0*/  @!P0 BRA `(.L_x_171) ;  /* 0xfffffffc00f08947 */ /* 0x004fea000383ffff */
[----:B------:R-:W-:Y:S05]  /*a900*/  BRA `(.L_x_172) ;  /* 0xffffff8800387947 */ /* 0x000fea000383ffff */
.L_x_52:
[----:B------:R-:W-:-:S07]  /*a910*/  MOV R0, UR5 ;  /* 0x0000000500007c02 */ /* 0x000fce0008000f00 */
.L_x_173:
[----:B-1----:R1:W2:Y:S02]  /*a920*/  SYNCS.PHASECHK.TRANS64.TRYWAIT P0, [R0+URZ], R3 ;  /* 0x00000003000075a7 */ /* 0x0022a400080011ff */
[----:B--2---:R-:W-:Y:S05]  /*a930*/  @!P0 NANOSLEEP.SYNCS 0x989680 ;  /* 0x009896800000895d */ /* 0x004fea0003900000 */
[----:B------:R-:W2:Y:S02]  /*a940*/  @!P0 SYNCS.PHASECHK.TRANS64 P0, [R0+URZ], R3 ;  /* 0x00000003000085a7 */ /* 0x000ea400080010ff */
[----:B--2---:R-:W-:Y:S05]  /*a950*/  @!P0 BRA `(.L_x_173) ;  /* 0xfffffffc00f08947 */ /* 0x004fea000383ffff */
[----:B------:R-:W-:Y:S05]  /*a960*/  BRA `(.L_x_174) ;  /* 0xffffff8800447947 */ /* 0x000fea000383ffff */
.L_x_53:
[----:B------:R-:W-:-:S07]  /*a970*/  MOV R0, UR5 ;  /* 0x0000000500007c02 */ /* 0x000fce0008000f00 */
.L_x_175:
[----:B-1----:R1:W2:Y:S02]  /*a980*/  SYNCS.PHASECHK.TRANS64.TRYWAIT P0, [R0+URZ], R3 ;  /* 0x00000003000075a7 */ /* 0x0022a400080011ff */
[----:B--2---:R-:W-:Y:S05]  /*a990*/  @!P0 NANOSLEEP.SYNCS 0x989680 ;  /* 0x009896800000895d */ /* 0x004fea0003900000 */
[----:B------:R-:W2:Y:S02]  /*a9a0*/  @!P0 SYNCS.PHASECHK.TRANS64 P0, [R0+URZ], R3 ;  /* 0x00000003000085a7 */ /* 0x000ea400080010ff */
[----:B--2---:R-:W-:Y:S05]  /*a9b0*/  @!P0 BRA `(.L_x_175) ;  /* 0xfffffffc00f08947 */ /* 0x004fea000383ffff */
[----:B------:R-:W-:Y:S05]  /*a9c0*/  BRA `(.L_x_176) ;  /* 0xffffff8800507947 */ /* 0x000fea000383ffff */
.L_x_54:
[----:B------:R-:W-:-:S07]  /*a9d0*/  MOV R0, UR5 ;  /* 0x0000000500007c02 */ /* 0x000fce0008000f00 */
.L_x_177:
[----:B-1----:R1:W2:Y:S02]  /*a9e0*/  SYNCS.PHASECHK.TRANS64.TRYWAIT P0, [R0+URZ], R3 ;  /* 0x00000003000075a7 */ /* 0x0022a400080011ff */
[----:B--2---:R-:W-:Y:S05]  /*a9f0*/  @!P0 NANOSLEEP.SYNCS 0x989680 ;  /* 0x009896800000895d */ /* 0x004fea0003900000 */
[----:B------:R-:W2:Y:S02]  /*aa00*/  @!P0 SYNCS.PHASECHK.TRANS64 P0, [R0+URZ], R3 ;  /* 0x00000003000085a7 */ /* 0x000ea400080010ff */
[----:B--2---:R-:W-:Y:S05]  /*aa10*/  @!P0 BRA `(.L_x_177) ;  /* 0xfffffffc00f08947 */ /* 0x004fea000383ffff */
[----:B------:R-:W-:Y:S05]  /*aa20*/  BRA `(.L_x_178) ;  /* 0xffffff88005c7947 */ /* 0x000fea000383ffff */
.L_x_55:
[----:B------:R-:W-:-:S07]  /*aa30*/  MOV R0, UR5 ;  /* 0x0000000500007c02 */ /* 0x000fce0008000f00 */
.L_x_179:
[----:B-1----:R1:W2:Y:S02]  /*aa40*/  SYNCS.PHASECHK.TRANS64.TRYWAIT P0, [R0+URZ], R3 ;  /* 0x00000003000075a7 */ /* 0x0022a400080011ff */
[----:B--2---:R-:W-:Y:S05]  /*aa50*/  @!P0 NANOSLEEP.SYNCS 0x989680 ;  /* 0x009896800000895d */ /* 0x004fea0003900000 */
[----:B------:R-:W2:Y:S02]  /*aa60*/  @!P0 SYNCS.PHASECHK.TRANS64 P0, [R0+URZ], R3 ;  /* 0x00000003000085a7 */ /* 0x000ea400080010ff */
[----:B--2---:R-:W-:Y:S05]  /*aa70*/  @!P0 BRA `(.L_x_179) ;  /* 0xfffffffc00f08947 */ /* 0x004fea000383ffff */
[----:B------:R-:W-:Y:S05]  /*aa80*/  BRA `(.L_x_180) ;  /* 0xffffff8800687947 */ /* 0x000fea000383ffff */
.L_x_56:
[----:B------:R-:W-:-:S07]  /*aa90*/  MOV R0, UR5 ;  /* 0x0000000500007c02 */ /* 0x000fce0008000f00 */
.L_x_181:
[----:B-1----:R1:W2:Y:S02]  /*aaa0*/  SYNCS.PHASECHK.TRANS64.TRYWAIT P0, [R0+URZ], R3 ;  /* 0x00000003000075a7 */ /* 0x0022a400080011ff */
[----:B--2---:R-:W-:Y:S05]  /*aab0*/  @!P0 NANOSLEEP.SYNCS 0x989680 ;  /* 0x009896800000895d */ /* 0x004fea0003900000 */
[----:B------:R-:W2:Y:S02]  /*aac0*/  @!P0 SYNCS.PHASECHK.TRANS64 P0, [R0+URZ], R3 ;  /* 0x00000003000085a7 */ /* 0x000ea400080010ff */
[----:B--2---:R-:W-:Y:S05]  /*aad0*/  @!P0 BRA `(.L_x_181) ;  /* 0xfffffffc00f08947 */ /* 0x004fea000383ffff */
[----:B------:R-:W-:Y:S05]  /*aae0*/  BRA `(.L_x_182) ;  /* 0xffffff8800747947 */ /* 0x000fea000383ffff */
.L_x_57:
[----:B------:R-:W-:-:S07]  /*aaf0*/  MOV R0, UR5 ;  /* 0x0000000500007c02 */ /* 0x000fce0008000f00 */
.L_x_183:
[----:B-1----:R1:W2:Y:S02]  /*ab00*/  SYNCS.PHASECHK.TRANS64.TRYWAIT P0, [R0+URZ], R3 ;  /* 0x00000003000075a7 */ /* 0x0022a400080011ff */
[----:B--2---:R-:W-:Y:S05]  /*ab10*/  @!P0 NANOSLEEP.SYNCS 0x989680 ;  /* 0x009896800000895d */ /* 0x004fea0003900000 */
[----:B------:R-:W2:Y:S02]  /*ab20*/  @!P0 SYNCS.PHASECHK.TRANS64 P0, [R0+URZ], R3 ;  /* 0x00000003000085a7 */ /* 0x000ea400080010ff */
[----:B--2---:R-:W-:Y:S05]  /*ab30*/  @!P0 BRA `(.L_x_183) ;  /* 0xfffffffc00f08947 */ /* 0x004fea000383ffff */
[----:B------:R-:W-:Y:S05]  /*ab40*/  BRA `(.L_x_184) ;  /* 0xffffff8800807947 */ /* 0x000fea000383ffff */
.L_x_58:
[----:B------:R-:W-:-:S07]  /*ab50*/  MOV R0, UR5 ;  /* 0x0000000500007c02 */ /* 0x000fce0008000f00 */
.L_x_185:
[----:B-1----:R1:W2:Y:S02]  /*ab60*/  SYNCS.PHASECHK.TRANS64.TRYWAIT P0, [R0+URZ], R3 ;  /* 0x00000003000075a7 */ /* 0x0022a400080011ff */
[----:B--2---:R-:W-:Y:S05]  /*ab70*/  @!P0 NANOSLEEP.SYNCS 0x989680 ;  /* 0x009896800000895d */ /* 0x004fea0003900000 */
[----:B------:R-:W2:Y:S02]  /*ab80*/  @!P0 SYNCS.PHASECHK.TRANS64 P0, [R0+URZ], R3 ;  /* 0x00000003000085a7 */ /* 0x000ea400080010ff */
[----:B--2---:R-:W-:Y:S05]  /*ab90*/  @!P0 BRA `(.L_x_185) ;  /* 0xfffffffc00f08947 */ /* 0x004fea000383ffff */
[----:B------:R-:W-:Y:S05]  /*aba0*/  BRA `(.L_x_186) ;  /* 0xffffff88008c7947 */ /* 0x000fea000383ffff */
.L_x_59:
[----:B------:R-:W-:-:S07]  /*abb0*/  MOV R0, UR5 ;  /* 0x0000000500007c02 */ /* 0x000fce0008000f00 */
.L_x_187:
[----:B-1----:R1:W2:Y:S02]  /*abc0*/  SYNCS.PHASECHK.TRANS64.TRYWAIT P0, [R0+URZ], R3 ;  /* 0x00000003000075a7 */ /* 0x0022a400080011ff */
[----:B--2---:R-:W-:Y:S05]  /*abd0*/  @!P0 NANOSLEEP.SYNCS 0x989680 ;  /* 0x009896800000895d */ /* 0x004fea0003900000 */
[----:B------:R-:W2:Y:S02]  /*abe0*/  @!P0 SYNCS.PHASECHK.TRANS64 P0, [R0+URZ], R3 ;  /* 0x00000003000085a7 */ /* 0x000ea400080010ff */
[----:B--2---:R-:W-:Y:S05]  /*abf0*/  @!P0 BRA `(.L_x_187) ;  /* 0xfffffffc00f08947 */ /* 0x004fea000383ffff */
[----:B------:R-:W-:Y:S05]  /*ac00*/  BRA `(.L_x_188) ;  /* 0xffffff8800987947 */ /* 0x000fea000383ffff */
.L_x_62:
[----:B-1----:R1:W2:Y:S02]  /*ac10*/  SYNCS.PHASECHK.TRANS64.TRYWAIT P0, [R2+URZ+0x160], R5 ;  /* 0x00016005020075a7 */ /* 0x0022a400080011ff */
[----:B--2---:R-:W-:Y:S05]  /*ac20*/  @!P0 NANOSLEEP.SYNCS 0x989680 ;  /* 0x009896800000895d */ /* 0x004fea0003900000 */
[----:B------:R-:W2:Y:S02]  /*ac30*/  @!P0 SYNCS.PHASECHK.TRANS64 P0, [R2+URZ+0x160], R5 ;  /* 0x00016005020085a7 */ /* 0x000ea400080010ff */
[----:B--2---:R-:W-:Y:S05]  /*ac40*/  @!P0 BRA `(.L_x_62) ;  /* 0xfffffffc00f08947 */ /* 0x004fea000383ffff */
[----:B------:R-:W-:Y:S05]  /*ac50*/  BRA `(.L_x_189) ;  /* 0xffffff8800f47947 */ /* 0x000fea000383ffff */
.L_x_63:
[----:B------:R-:W-:-:S07]  /*ac60*/  MOV R2, UR4 ;  /* 0x0000000400027c02 */ /* 0x000fce0008000f00 */
.L_x_190:
[----:B-1----:R1:W2:Y:S02]  /*ac70*/  SYNCS.PHASECHK.TRANS64.TRYWAIT P0, [R2+URZ+0x130], R5 ;  /* 0x00013005020075a7 */ /* 0x0022a400080011ff */
[----:B--2---:R-:W-:Y:S05]  /*ac80*/  @!P0 NANOSLEEP.SYNCS 0x989680 ;  /* 0x009896800000895d */ /* 0x004fea0003900000 */
[----:B------:R-:W2:Y:S02]  /*ac90*/  @!P0 SYNCS.PHASECHK.TRANS64 P0, [R2+URZ+0x130], R5 ;  /* 0x00013005020085a7 */ /* 0x000ea400080010ff */
[----:B--2---:R-:W-:Y:S05]  /*aca0*/  @!P0 BRA `(.L_x_190) ;  /* 0xfffffffc00f08947 */ /* 0x004fea000383ffff */
[----:B------:R-:W-:Y:S05]  /*acb0*/  BRA `(.L_x_191) ;  /* 0xffffff8c00047947 */ /* 0x000fea000383ffff */
.L_x_64:
[----:B-1----:R1:W2:Y:S02]  /*acc0*/  SYNCS.PHASECHK.TRANS64.TRYWAIT P1, [R2+URZ+0x120], R5 ;  /* 0x00012005020075a7 */ /* 0x0022a400080211ff */
[----:B--2---:R-:W-:Y:S05]  /*acd0*/  @!P1 NANOSLEEP.SYNCS 0x989680 ;  /* 0x009896800000995d */ /* 0x004fea0003900000 */
[----:B------:R-:W2:Y:S02]  /*ace0*/  @!P1 SYNCS.PHASECHK.TRANS64 P1, [R2+URZ+0x120], R5 ;  /* 0x00012005020095a7 */ /* 0x000ea400080210ff */
[----:B--2---:R-:W-:Y:S05]  /*acf0*/  @!P1 BRA `(.L_x_64) ;  /* 0xfffffffc00f09947 */ /* 0x004fea000383ffff */
[----:B------:R-:W-:Y:S05]  /*ad00*/  BRA `(.L_x_192) ;  /* 0xffffff8c00347947 */ /* 0x000fea000383ffff */
.L_x_67:
[----:B------:R-:W-:-:S07]  /*ad10*/  MOV R0, UR4 ;  /* 0x0000000400007c02 */ /* 0x000fce0008000f00 */
.L_x_193:
[----:B-1----:R1:W2:Y:S02]  /*ad20*/  SYNCS.PHASECHK.TRANS64.TRYWAIT P0, [R0+URZ+0x130], R3 ;  /* 0x00013003000075a7 */ /* 0x0022a400080011ff */
[----:B--2---:R-:W-:Y:S05]  /*ad30*/  @!P0 NANOSLEEP.SYNCS 0x989680 ;  /* 0x009896800000895d */ /* 0x004fea0003900000 */
[----:B------:R-:W2:Y:S02]  /*ad40*/  @!P0 SYNCS.PHASECHK.TRANS64 P0, [R0+URZ+0x130], R3 ;  /* 0x00013003000085a7 */ /* 0x000ea400080010ff */
[----:B--2---:R-:W-:Y:S05]  /*ad50*/  @!P0 BRA `(.L_x_193) ;  /* 0xfffffffc00f08947 */ /* 0x004fea000383ffff */
[----:B------:R-:W-:Y:S05]  /*ad60*/  BRA `(.L_x_66) ;  /* 0xffffff8c00887947 */ /* 0x000fea000383ffff */
.L_x_76:
[----:B-1----:R-:W-:-:S04]  /*ad70*/  MOV R0, UR5 ;  /* 0x0000000500007c02 */ /* 0x002fc80008000f00 */
[----:B------:R1:W2:Y:S03]  /*ad80*/  SYNCS.PHASECHK.TRANS64.TRYWAIT P0, [R0+URZ+0x8], R7 ;  /* 0x00000807000075a7 */ /* 0x0002a600080011ff */
[----:B--2---:R-:W-:Y:S05]  /*ad90*/  @!P0 NANOSLEEP.SYNCS 0x989680 ;  /* 0x009896800000895d */ /* 0x004fea0003900000 */
[----:B------:R-:W2:Y:S02]  /*ada0*/  @!P0 SYNCS.PHASECHK.TRANS64 P0, [R0+URZ+0x8], R7 ;  /* 0x00000807000085a7 */ /* 0x000ea400080010ff */
[----:B--2---:R-:W-:Y:S05]  /*adb0*/  @!P0 BRA `(.L_x_76) ;  /* 0xfffffffc00ec8947 */ /* 0x004fea000383ffff */
[----:B------:R-:W-:Y:S05]  /*adc0*/  BRA `(.L_x_75) ;  /* 0xffffff90003c7947 */ /* 0x000fea000383ffff */
.L_x_78:
[----:B------:R-:W-:Y:S01]  /*add0*/  BSSY B0, `(.L_x_194) ;  /* 0x0000006000007945 */ /* 0x000fe20003800000 */
[----:B------:R-:W-:-:S07]  /*ade0*/  MOV R15, 0xffffffff ;  /* 0xffffffff000f7802 */ /* 0x000fce0000000f00 */
[----:B-1---5:R-:W-:Y:S05]  /*adf0*/  WARPSYNC.COLLECTIVE R15, `(.L_x_195) ;  /* 0x000000000f0c7348 */ /* 0x022fea0003c00000 */
[----:B------:R-:W-:Y:S02]  /*ae00*/  ELECT P6, UR79, PT ;  /* 0x00000000004f782f */ /* 0x000fe400038c0000 */
[----:B------:R-:W-:Y:S01]  /*ae10*/  MOV R14, UR79 ;  /* 0x0000004f000e7c02 */ /* 0x000fe20008000f00 */
[----:B-1---5:R-:W-:Y:S10]  /*ae20*/  ENDCOLLECTIVE ;  /* 0x000000000000791b */ /* 0x022ff40003800000 */
.L_x_195:
[----:B------:R-:W-:Y:S05]  /*ae30*/  BSYNC B0 ;  /* 0x0000000000007941 */ /* 0x000fea0003800000 */
.L_x_194:
[----:B------:R-:W-:Y:S01]  /*ae40*/  PLOP3.LUT P0, PT, P6, PT, PT, 0x80, 0x8 ;  /* 0x000000000008781c */ /* 0x000fe2000370f070 */
[----:B------:R-:W-:-:S12]  /*ae50*/  BRA `(.L_x_196) ;  /* 0xffffff9000687947 */ /* 0x000fd8000383ffff */
.L_x_80:
[----:B-1----:R-:W-:-:S04]  /*ae60*/  MOV R0, UR5 ;  /* 0x0000000500007c02 */ /* 0x002fc80008000f00 */
[----:B------:R1:W2:Y:S03]  /*ae70*/  SYNCS.PHASECHK.TRANS64.TRYWAIT P0, [R0+URZ+0x8], R5 ;  /* 0x00000805000075a7 */ /* 0x0002a600080011ff */
[----:B--2---:R-:W-:Y:S05]  /*ae80*/  @!P0 NANOSLEEP.SYNCS 0x989680 ;  /* 0x009896800000895d */ /* 0x004fea0003900000 */
[----:B------:R-:W2:Y:S02]  /*ae90*/  @!P0 SYNCS.PHASECHK.TRANS64 P0, [R0+URZ+0x8], R5 ;  /* 0x00000805000085a7 */ /* 0x000ea400080010ff */
[----:B--2---:R-:W-:Y:S05]  /*aea0*/  @!P0 BRA `(.L_x_80) ;  /* 0xfffffffc00ec8947 */ /* 0x004fea000383ffff */
[----:B------:R-:W-:Y:S05]  /*aeb0*/  BRA `(.L_x_79) ;  /* 0xffffff90006c7947 */ /* 0x000fea000383ffff */
.L_x_81:
[----:B-1----:R1:W2:Y:S02]  /*aec0*/  SYNCS.PHASECHK.TRANS64.TRYWAIT P0, [R0+URZ+0x120], R5 ;  /* 0x00012005000075a7 */ /* 0x0022a400080011ff */
[----:B--2---:R-:W-:Y:S05]  /*aed0*/  @!P0 NANOSLEEP.SYNCS 0x989680 ;  /* 0x009896800000895d */ /* 0x004fea0003900000 */
[----:B------:R-:W2:Y:S02]  /*aee0*/  @!P0 SYNCS.PHASECHK.TRANS64 P0, [R0+URZ+0x120], R5 ;  /* 0x00012005000085a7 */ /* 0x000ea400080010ff */
[----:B--2---:R-:W-:Y:S05]  /*aef0*/  @!P0 BRA `(.L_x_81) ;  /* 0xfffffffc00f08947 */ /* 0x004fea000383ffff */
[----:B------:R-:W-:Y:S05]  /*af00*/  BRA `(.L_x_197) ;  /* 0xffffff9400a87947 */ /* 0x000fea000383ffff */
.L_x_83:
[----:B------:R-:W-:-:S07]  /*af10*/  MOV R0, UR43 ;  /* 0x0000002b00007c02 */ /* 0x000fce0008000f00 */
.L_x_198:
[----:B-1----:R1:W2:Y:S02]  /*af20*/  SYNCS.PHASECHK.TRANS64.TRYWAIT P0, [R0+URZ+0x150], R5 ;  /* 0x00015005000075a7 */ /* 0x0022a400080011ff */
[----:B--2---:R-:W-:Y:S05]  /*af30*/  @!P0 NANOSLEEP.SYNCS 0x989680 ;  /* 0x009896800000895d */ /* 0x004fea0003900000 */
[----:B------:R-:W2:Y:S02]  /*af40*/  @!P0 SYNCS.PHASECHK.TRANS64 P0, [R0+URZ+0x150], R5 ;  /* 0x00015005000085a7 */ /* 0x000ea400080010ff */
[----:B--2---:R-:W-:Y:S05]  /*af50*/  @!P0 BRA `(.L_x_198) ;  /* 0xfffffffc00f08947 */ /* 0x004fea000383ffff */
[----:B------:R-:W-:Y:S05]  /*af60*/  BRA `(.L_x_199) ;  /* 0xffffff9400f47947 */ /* 0x000fea000383ffff */
.L_x_86:
[----:B------:R-:W-:Y:S07]  /*af70*/  MOV R0, UR7 ;  /* 0x0000000700007c02 */ /* 0x000fee0008000f00 */
.L_x_200:
[----:B-1----:R1:W2:Y:S02]  /*af80*/  SYNCS.PHASECHK.TRANS64.TRYWAIT P0, [R0+URZ], R5 ;  /* 0x00000005000075a7 */ /* 0x0022a400080011ff */
[----:B--2---:R-:W-:Y:S05]  /*af90*/  @!P0 NANOSLEEP.SYNCS 0x989680 ;  /* 0x009896800000895d */ /* 0x004fea0003900000 */
[----:B------:R-:W2:Y:S02]  /*afa0*/  @!P0 SYNCS.PHASECHK.TRANS64 P0, [R0+URZ], R5 ;  /* 0x00000005000085a7 */ /* 0x000ea400080010ff */
[----:B--2---:R-:W-:Y:S05]  /*afb0*/  @!P0 BRA `(.L_x_200) ;  /* 0xfffffffc00f08947 */ /* 0x004fea000383ffff */
[----:B------:R-:W-:Y:S05]  /*afc0*/  BRA `(.L_x_85) ;  /* 0xffffff9800087947 */ /* 0x000fea000383ffff */
.L_x_90:
[----:B-1----:R-:W-:-:S07]  /*afd0*/  MOV R0, UR4 ;  /* 0x0000000400007c02 */ /* 0x002fce0008000f00 */
.L_x_201:
[----:B-1----:R1:W2:Y:S02]  /*afe0*/  SYNCS.PHASECHK.TRANS64.TRYWAIT P0, [R0+URZ], R3 ;  /* 0x00000003000075a7 */ /* 0x0022a400080011ff */
[----:B--2---:R-:W-:Y:S05]  /*aff0*/  @!P0 NANOSLEEP.SYNCS 0x989680 ;  /* 0x009896800000895d */ /* 0x004fea0003900000 */
[----:B------:R-:W2:Y:S02]  /*b000*/  @!P0 SYNCS.PHASECHK.TRANS64 P0, [R0+URZ], R3 ;  /* 0x00000003000085a7 */ /* 0x000ea400080010ff */
[----:B--2---:R-:W-:Y:S05]  /*b010*/  @!P0 BRA `(.L_x_201) ;  /* 0xfffffffc00f08947 */ /* 0x004fea000383ffff */
[----:B------:R-:W-:Y:S05]  /*b020*/  BRA `(.L_x_202) ;  /* 0xffffff9c00087947 */ /* 0x000fea000383ffff */
.L_x_93:
[----:B------:R-:W-:-:S07]  /*b030*/  MOV R0, UR26 ;  /* 0x0000001a00007c02 */ /* 0x000fce0008000f00 */
.L_x_203:
[----:B-1----:R1:W2:Y:S02]  /*b040*/  SYNCS.PHASECHK.TRANS64.TRYWAIT P1, [R0+URZ+0x180], R3 ;  /* 0x00018003000075a7 */ /* 0x0022a400080211ff */
[----:B--2---:R-:W-:Y:S05]  /*b050*/  @!P1 NANOSLEEP.SYNCS 0x989680 ;  /* 0x009896800000995d */ /* 0x004fea0003900000 */
[----:B------:R-:W2:Y:S02]  /*b060*/  @!P1 SYNCS.PHASECHK.TRANS64 P1, [R0+URZ+0x180], R3 ;  /* 0x00018003000095a7 */ /* 0x000ea400080210ff */
[----:B--2---:R-:W-:Y:S05]  /*b070*/  @!P1 BRA `(.L_x_203) ;  /* 0xfffffffc00f09947 */ /* 0x004fea000383ffff */
[----:B------:R-:W-:Y:S05]  /*b080*/  BRA `(.L_x_204) ;  /* 0xffffff9c00547947 */ /* 0x000fea000383ffff */
.L_x_98:
[----:B--2---:R2:W3:Y:S02]  /*b090*/  SYNCS.PHASECHK.TRANS64.TRYWAIT P0, [R12+URZ+0x120], R9 ;  /* 0x000120090c0075a7 */ /* 0x0044e400080011ff */
[----:B---3--:R-:W-:Y:S05]  /*b0a0*/  @!P0 NANOSLEEP.SYNCS 0x989680 ;  /* 0x009896800000895d */ /* 0x008fea0003900000 */
[----:B------:R-:W3:Y:S02]  /*b0b0*/  @!P0 SYNCS.PHASECHK.TRANS64 P0, [R12+URZ+0x120], R9 ;  /* 0x000120090c0085a7 */ /* 0x000ee400080010ff */
[----:B---3--:R-:W-:Y:S05]  /*b0c0*/  @!P0 BRA `(.L_x_98) ;  /* 0xfffffffc00f08947 */ /* 0x008fea000383ffff */
[----:B------:R-:W-:Y:S05]  /*b0d0*/  BRA `(.L_x_205) ;  /* 0xffffffa0007c7947 */ /* 0x000fea000383ffff */
.L_x_101:
[----:B------:R-:W-:Y:S07]  /*b0e0*/  MOV R0, UR21 ;  /* 0x0000001500007c02 */ /* 0x000fee0008000f00 */
.L_x_206:
[----:B--2---:R2:W3:Y:S02]  /*b0f0*/  SYNCS.PHASECHK.TRANS64.TRYWAIT P2, [R0+URZ+0x118], R11 ;  /* 0x0001180b000075a7 */ /* 0x0044e400080411ff */
[----:B---3--:R-:W-:Y:S05]  /*b100*/  @!P2 NANOSLEEP.SYNCS 0x989680 ;  /* 0x009896800000a95d */ /* 0x008fea0003900000 */
[----:B------:R-:W3:Y:S02]  /*b110*/  @!P2 SYNCS.PHASECHK.TRANS64 P2, [R0+URZ+0x118], R11 ;  /* 0x0001180b0000a5a7 */ /* 0x000ee400080410ff */
[----:B---3--:R-:W-:Y:S05]  /*b120*/  @!P2 BRA `(.L_x_206) ;  /* 0xfffffffc00f0a947 */ /* 0x008fea000383ffff */
[----:B------:R-:W-:Y:S05]  /*b130*/  BRA `(.L_x_100) ;  /* 0xffffffa400e47947 */ /* 0x000fea000383ffff */
.L_x_104:
[----:B--2---:R-:W-:Y:S07]  /*b140*/  MOV R0, UR21 ;  /* 0x0000001500007c02 */ /* 0x004fee0008000f00 */
.L_x_207:
[----:B--2---:R2:W3:Y:S02]  /*b150*/  SYNCS.PHASECHK.TRANS64.TRYWAIT P0, [R0+URZ+0xf0], R9 ;  /* 0x0000f009000075a7 */ /* 0x0044e400080011ff */
[----:B---3--:R-:W-:Y:S05]  /*b160*/  @!P0 NANOSLEEP.SYNCS 0x989680 ;  /* 0x009896800000895d */ /* 0x008fea0003900000 */
[----:B------:R-:W3:Y:S02]  /*b170*/  @!P0 SYNCS.PHASECHK.TRANS64 P0, [R0+URZ+0xf0], R9 ;  /* 0x0000f009000085a7 */ /* 0x000ee400080010ff */
[----:B---3--:R-:W-:Y:S05]  /*b180*/  @!P0 BRA `(.L_x_207) ;  /* 0xfffffffc00f08947 */ /* 0x008fea000383ffff */
[----:B------:R-:W-:Y:S05]  /*b190*/  BRA `(.L_x_208) ;  /* 0xffffffa800407947 */ /* 0x000fea000383ffff */
.L_x_105:
[----:B------:R-:W-:Y:S07]  /*b1a0*/  MOV R0, UR21 ;  /* 0x0000001500007c02 */ /* 0x000fee0008000f00 */
.L_x_209:
[----:B--2---:R2:W3:Y:S02]  /*b1b0*/  SYNCS.PHASECHK.TRANS64.TRYWAIT P0, [R0+URZ+0xf8], R9 ;  /* 0x0000f809000075a7 */ /* 0x0044e400080011ff */
[----:B---3--:R-:W-:Y:S05]  /*b1c0*/  @!P0 NANOSLEEP.SYNCS 0x989680 ;  /* 0x009896800000895d */ /* 0x008fea0003900000 */
[----:B------:R-:W3:Y:S02]  /*b1d0*/  @!P0 SYNCS.PHASECHK.TRANS64 P0, [R0+URZ+0xf8], R9 ;  /* 0x0000f809000085a7 */ /* 0x000ee400080010ff */
[----:B---3--:R-:W-:Y:S05]  /*b1e0*/  @!P0 BRA `(.L_x_209) ;  /* 0xfffffffc00f08947 */ /* 0x008fea000383ffff */
[----:B------:R-:W-:Y:S05]  /*b1f0*/  BRA `(.L_x_210) ;  /* 0xffffffa8007c7947 */ /* 0x000fea000383ffff */
.L_x_106:
[----:B------:R-:W-:Y:S07]  /*b200*/  MOV R0, UR21 ;  /* 0x0000001500007c02 */ /* 0x000fee0008000f00 */
.L_x_211:
[----:B--2---:R2:W3:Y:S02]  /*b210*/  SYNCS.PHASECHK.TRANS64.TRYWAIT P0, [R0+URZ+0x100], R9 ;  /* 0x00010009000075a7 */ /* 0x0044e400080011ff */
[----:B---3--:R-:W-:Y:S05]  /*b220*/  @!P0 NANOSLEEP.SYNCS 0x989680 ;  /* 0x009896800000895d */ /* 0x008fea0003900000 */
[----:B------:R-:W3:Y:S02]  /*b230*/  @!P0 SYNCS.PHASECHK.TRANS64 P0, [R0+URZ+0x100], R9 ;  /* 0x00010009000085a7 */ /* 0x000ee400080010ff */
[----:B---3--:R-:W-:Y:S05]  /*b240*/  @!P0 BRA `(.L_x_211) ;  /* 0xfffffffc00f08947 */ /* 0x008fea000383ffff */
[----:B------:R-:W-:Y:S05]  /*b250*/  BRA `(.L_x_212) ;  /* 0xffffffa800c47947 */ /* 0x000fea000383ffff */
.L_x_107:
[----:B------:R-:W-:Y:S07]  /*b260*/  MOV R0, UR21 ;  /* 0x0000001500007c02 */ /* 0x000fee0008000f00 */
.L_x_213:
[----:B--2---:R2:W3:Y:S02]  /*b270*/  SYNCS.PHASECHK.TRANS64.TRYWAIT P0, [R0+URZ+0x108], R9 ;  /* 0x00010809000075a7 */ /* 0x0044e400080011ff */
[----:B---3--:R-:W-:Y:S05]  /*b280*/  @!P0 NANOSLEEP.SYNCS 0x989680 ;  /* 0x009896800000895d */ /* 0x008fea0003900000 */
[----:B------:R-:W3:Y:S02]  /*b290*/  @!P0 SYNCS.PHASECHK.TRANS64 P0, [R0+URZ+0x108], R9 ;  /* 0x00010809000085a7 */ /* 0x000ee400080010ff */
[----:B---3--:R-:W-:Y:S05]  /*b2a0*/  @!P0 BRA `(.L_x_213) ;  /* 0xfffffffc00f08947 */ /* 0x008fea000383ffff */
[----:B------:R-:W-:Y:S05]  /*b2b0*/  BRA `(.L_x_214) ;  /* 0xffffffac00087947 */ /* 0x000fea000383ffff */
.L_x_109:
[----:B------:R-:W-:-:S07]  /*b2c0*/  MOV R0, UR21 ;  /* 0x0000001500007c02 */ /* 0x000fce0008000f00 */
.L_x_215:
[----:B--2---:R2:W4:Y:S02]  /*b2d0*/  SYNCS.PHASECHK.TRANS64.TRYWAIT P0, [R0+URZ+0xf0], R3 ;  /* 0x0000f003000075a7 */ /* 0x00452400080011ff */
[----:B----4-:R-:W-:Y:S05]  /*b2e0*/  @!P0 NANOSLEEP.SYNCS 0x989680 ;  /* 0x009896800000895d */ /* 0x010fea0003900000 */
[----:B------:R-:W4:Y:S02]  /*b2f0*/  @!P0 SYNCS.PHASECHK.TRANS64 P0, [R0+URZ+0xf0], R3 ;  /* 0x0000f003000085a7 */ /* 0x000f2400080010ff */
[----:B----4-:R-:W-:Y:S05]  /*b300*/  @!P0 BRA `(.L_x_215) ;  /* 0xfffffffc00f08947 */ /* 0x010fea000383ffff */
[----:B------:R-:W-:Y:S05]  /*b310*/  BRA `(.L_x_216) ;  /* 0xffffffac00807947 */ /* 0x000fea000383ffff */
.L_x_110:
[----:B--2---:R-:W-:-:S07]  /*b320*/  MOV R0, UR21 ;  /* 0x0000001500007c02 */ /* 0x004fce0008000f00 */
.L_x_217:
[----:B--2---:R2:W4:Y:S02]  /*b330*/  SYNCS.PHASECHK.TRANS64.TRYWAIT P0, [R0+URZ+0xf8], R3 ;  /* 0x0000f803000075a7 */ /* 0x00452400080011ff */
[----:B----4-:R-:W-:Y:S05]  /*b340*/  @!P0 NANOSLEEP.SYNCS 0x989680 ;  /* 0x009896800000895d */ /* 0x010fea0003900000 */
[----:B------:R-:W4:Y:S02]  /*b350*/  @!P0 SYNCS.PHASECHK.TRANS64 P0, [R0+URZ+0xf8], R3 ;  /* 0x0000f803000085a7 */ /* 0x000f2400080010ff */
[----:B----4-:R-:W-:Y:S05]  /*b360*/  @!P0 BRA `(.L_x_217) ;  /* 0xfffffffc00f08947 */ /* 0x010fea000383ffff */
[----:B------:R-:W-:Y:S05]  /*b370*/  BRA `(.L_x_218) ;  /* 0xffffffac00707947 */ /* 0x000fea000383ffff */
.L_x_111:
[----:B--2---:R-:W-:-:S07]  /*b380*/  MOV R0, UR21 ;  /* 0x0000001500007c02 */ /* 0x004fce0008000f00 */
.L_x_219:
[----:B--2---:R2:W4:Y:S02]  /*b390*/  SYNCS.PHASECHK.TRANS64.TRYWAIT P0, [R0+URZ+0x100], R3 ;  /* 0x00010003000075a7 */ /* 0x00452400080011ff */
[----:B----4-:R-:W-:Y:S05]  /*b3a0*/  @!P0 NANOSLEEP.SYNCS 0x989680 ;  /* 0x009896800000895d */ /* 0x010fea0003900000 */
[----:B------:R-:W4:Y:S02]  /*b3b0*/  @!P0 SYNCS.PHASECHK.TRANS64 P0, [R0+URZ+0x100], R3 ;  /* 0x00010003000085a7 */ /* 0x000f2400080010ff */
[----:B----4-:R-:W-:Y:S05]  /*b3c0*/  @!P0 BRA `(.L_x_219) ;  /* 0xfffffffc00f08947 */ /* 0x010fea000383ffff */
[----:B------:R-:W-:Y:S05]  /*b3d0*/  BRA `(.L_x_220) ;  /* 0xffffffac00607947 */ /* 0x000fea000383ffff */
.L_x_113:
[----:B--2---:R2:W3:Y:S02]  /*b3e0*/  SYNCS.PHASECHK.TRANS64.TRYWAIT P0, [R3+URZ+0x120], R0 ;  /* 0x00012000030075a7 */ /* 0x0044e400080011ff */
[----:B---3--:R-:W-:Y:S05]  /*b3f0*/  @!P0 NANOSLEEP.SYNCS 0x989680 ;  /* 0x009896800000895d */ /* 0x008fea0003900000 */
[----:B------:R-:W3:Y:S02]  /*b400*/  @!P0 SYNCS.PHASECHK.TRANS64 P0, [R3+URZ+0x120], R0 ;  /* 0x00012000030085a7 */ /* 0x000ee400080010ff */
[----:B---3--:R-:W-:Y:S05]  /*b410*/  @!P0 BRA `(.L_x_113) ;  /* 0xfffffffc00f08947 */ /* 0x008fea000383ffff */
[----:B------:R-:W-:Y:S05]  /*b420*/  BRA `(.L_x_221) ;  /* 0xffffffb000207947 */ /* 0x000fea000383ffff */
.L_x_124:
[----:B-1----:R-:W-:Y:S04]  /*b430*/  MOV R2, UR44 ;  /* 0x0000002c00027c02 */ /* 0x002fe80008000f00 */
[----:B------:R1:W2:Y:S03]  /*b440*/  SYNCS.PHASECHK.TRANS64.TRYWAIT P0, [R2+URZ+0xd0], R3 ;  /* 0x0000d003020075a7 */ /* 0x0002a600080011ff */
[----:B--2---:R-:W-:Y:S05]  /*b450*/  @!P0 NANOSLEEP.SYNCS 0x989680 ;  /* 0x009896800000895d */ /* 0x004fea0003900000 */
[----:B------:R-:W2:Y:S02]  /*b460*/  @!P0 SYNCS.PHASECHK.TRANS64 P0, [R2+URZ+0xd0], R3 ;  /* 0x0000d003020085a7 */ /* 0x000ea400080010ff */
[----:B--2---:R-:W-:Y:S05]  /*b470*/  @!P0 BRA `(.L_x_124) ;  /* 0xfffffffc00ec8947 */ /* 0x004fea000383ffff */
[----:B------:R-:W-:Y:S05]  /*b480*/  BRA `(.L_x_123) ;  /* 0xffffffbc00707947 */ /* 0x000fea000383ffff */
.L_x_126:
[----:B-1----:R1:W3:Y:S02]  /*b490*/  SYNCS.PHASECHK.TRANS64.TRYWAIT P1, [R101+URZ+0x140], R0 ;  /* 0x00014000650075a7 */ /* 0x0022e400080211ff */
[----:B---3--:R-:W-:Y:S05]  /*b4a0*/  @!P1 NANOSLEEP.SYNCS 0x989680 ;  /* 0x009896800000995d */ /* 0x008fea0003900000 */
[----:B------:R-:W3:Y:S02]  /*b4b0*/  @!P1 SYNCS.PHASECHK.TRANS64 P1, [R101+URZ+0x140], R0 ;  /* 0x00014000650095a7 */ /* 0x000ee400080210ff */
[----:B---3--:R-:W-:Y:S05]  /*b4c0*/  @!P1 BRA `(.L_x_126) ;  /* 0xfffffffc00f09947 */ /* 0x008fea000383ffff */
[----:B------:R-:W-:Y:S05]  /*b4d0*/  BRA `(.L_x_125) ;  /* 0xffffffbc00987947 */ /* 0x000fea000383ffff */
.L_x_135:
[----:B---3--:R3:W4:Y:S02]  /*b4e0*/  SYNCS.PHASECHK.TRANS64.TRYWAIT P0, [R3+URZ+0xd0], R0 ;  /* 0x0000d000030075a7 */ /* 0x00872400080011ff */
[----:B----4-:R-:W-:Y:S05]  /*b4f0*/  @!P0 NANOSLEEP.SYNCS 0x989680 ;  /* 0x009896800000895d */ /* 0x010fea0003900000 */
[----:B------:R-:W4:Y:S02]  /*b500*/  @!P0 SYNCS.PHASECHK.TRANS64 P0, [R3+URZ+0xd0], R0 ;  /* 0x0000d000030085a7 */ /* 0x000f2400080010ff */
[----:B----4-:R-:W-:Y:S05]  /*b510*/  @!P0 BRA `(.L_x_135) ;  /* 0xfffffffc00f08947 */ /* 0x010fea000383ffff */
[----:B------:R-:W-:Y:S05]  /*b520*/  BRA `(.L_x_134) ;  /* 0xffffffc800747947 */ /* 0x000fea000383ffff */
.L_x_143:
[----:B---3--:R3:W4:Y:S02]  /*b530*/  SYNCS.PHASECHK.TRANS64.TRYWAIT P0, [R62+URZ+0xd0], R5 ;  /* 0x0000d0053e0075a7 */ /* 0x00872400080011ff */
[----:B----4-:R-:W-:Y:S05]  /*b540*/  @!P0 NANOSLEEP.SYNCS 0x989680 ;  /* 0x009896800000895d */ /* 0x010fea0003900000 */
[----:B------:R-:W4:Y:S02]  /*b550*/  @!P0 SYNCS.PHASECHK.TRANS64 P0, [R62+URZ+0xd0], R5 ;  /* 0x0000d0053e0085a7 */ /* 0x000f2400080010ff */
[----:B----4-:R-:W-:Y:S05]  /*b560*/  @!P0 BRA `(.L_x_143) ;  /* 0xfffffffc00f08947 */ /* 0x010fea000383ffff */
[----:B------:R-:W-:Y:S05]  /*b570*/  BRA `(.L_x_142) ;  /* 0xffffffd400787947 */ /* 0x000fea000383ffff */
.L_x_151:
[----:B---3--:R3:W4:Y:S02]  /*b580*/  SYNCS.PHASECHK.TRANS64.TRYWAIT P0, [R62+URZ+0xd0], R5 ;  /* 0x0000d0053e0075a7 */ /* 0x00872400080011ff */
[----:B----4-:R-:W-:Y:S05]  /*b590*/  @!P0 NANOSLEEP.SYNCS 0x989680 ;  /* 0x009896800000895d */ /* 0x010fea0003900000 */
[----:B------:R-:W4:Y:S02]  /*b5a0*/  @!P0 SYNCS.PHASECHK.TRANS64 P0, [R62+URZ+0xd0], R5 ;  /* 0x0000d0053e0085a7 */ /* 0x000f2400080010ff */
[----:B----4-:R-:W-:Y:S05]  /*b5b0*/  @!P0 BRA `(.L_x_151) ;  /* 0xfffffffc00f08947 */ /* 0x010fea000383ffff */
[----:B------:R-:W-:Y:S05]  /*b5c0*/  BRA `(.L_x_150) ;  /* 0xffffffe0007c7947 */ /* 0x000fea000383ffff */
        .weak           $__internal_0_$__cuda_sm10x_tcgen05_guardrail_trap_col_being_dealloced_not_returned_by_alloc
        .type           $__internal_0_$__cuda_sm10x_tcgen05_guardrail_trap_col_being_dealloced_not_returned_by_alloc,@function
        .size           $__internal_0_$__cuda_sm10x_tcgen05_guardrail_trap_col_being_dealloced_not_returned_by_alloc,($__internal_1_$__cuda_sm10x_tcgen05_guardrail_trap_phase_invalid_during_alloc - $__internal_0_$__cuda_sm10x_tcgen05_guardrail_trap_col_being_dealloced_not_returned_by_alloc)
$__internal_0_$__cuda_sm10x_tcgen05_guardrail_trap_col_being_dealloced_not_returned_by_alloc:
[----:B------:R-:W-:Y:S05]  /*b5d0*/  BPT.TRAP 0x1 ;  /* 0x000000040000795c */ /* 0x000fea0000300000 */
[----:B------:R-:W-:-:S04]  /*b5e0*/  HFMA2 R3, -RZ, RZ, 0, 0 ;  /* 0x00000000ff037431 */ /* 0x000fc800000001ff */
[----:B------:R-:W-:Y:S05]  /*b5f0*/  RET.REL.NODEC R2 `(_ZN7cutlass13device_kernelINS_4gemm6kernel13GemmUniversalIN4cute5tupleIJiiiiEEENS1_10collective13CollectiveMmaINS1_46MainloopSm100TmaUmmaWarpSpecializedBlockScaledILi13ELi2ELi2ENS5_IJNS4_1CILi4EEENSA_ILi2EEENSA_ILi1EEEEEEEENS5_IJNSA_ILi256EEENSA_ILi128EEESH_EEENS5_IJNS_12float_e2m1_tENS_13float_ue4m3_tEEEENS5_IJNS5_IJlSD_lEEENS4_6LayoutINS5_IJNS5_IJNS5_IJNSA_ILi32EEESB_EEEiEEENS5_IJNS5_IJNSA_ILi16EEESB_EEEiEEENS5_IJSD_iEEEEEENS5_IJST_NS5_IJNS5_IJNSA_ILi0EEESD_EEENSA_ILi512EEEEEENS5_IJSW_iEEEEEEEEEEESL_S13_NS4_8TiledMMAINS4_8MMA_AtomIJNS4_23SM100_MMA_MXF4_2x1SM_SSISJ_SJ_fSK_Li256ELi128ELi16ELNS4_4UMMA5MajorE0ELS18_0ELNS17_7ScaleInE0ELS19_0EEEEEENSN_INS5_IJSD_SD_SD_EEENS5_IJSW_SW_SW_EEEEENS5_IJNS4_10UnderscoreES1F_S1F_EEEEENS5_IJNS4_28SM100_TMA_2SM_LOAD_MULTICASTES1I_EEENS5_IJNS4_14ComposedLayoutINS4_7SwizzleILi2ELi4ELi3EEENS4_18smem_ptr_flag_bitsILi4EEENSN_INS5_IJNSA_ILi8EEESH_EEENS5_IJSH_SD_EEEEEEENSN_INS5_IJNS5_IJNS5_IJSP_SD_EEESS_EEESD_NS5_IJSD_SC_EEEEEENS5_IJNS5_IJNS5_IJSS_SY_EEESX_EEESW_NS5_IJSB_SY_EEEEEEEEEEEvNS4_8identityES1J_S23_vS24_EENS_8epilogue10collective18CollectiveEpilogueINS26_23Sm100TmaWarpSpecializedILi4ELi2ELi32ELb1ELb0EEEJNS5_IJSH_SH_SH_EEENS5_IJNSN_ISH_SD_EENSN_ISO_SD_EEEEENS_10bfloat16_tESM_S2F_SM_NS26_6fusion15FusionCallbacksIS2A_NS2G_17LinearCombinationIS2F_fS2F_fLNS_15FloatRoundStyleE2EEES2B_S2E_JEEENS4_5SM1004TMEM4LOAD26SM100_TMEM_LOAD_32dp32b32xENS4_13SM90_TMA_LOADENS1K_IS1M_NS1N_ILi16EEENSN_INS5_IJS1P_SO_EEENS5_IJSO_SD_EEEEEEENS4_39AutoVectorizingCopyWithAssumedAlignmentILi128EEENS4_14SM90_TMA_STOREES2V_S2X_S2X_EEEvvEEEEvNT_6ParamsE) ;  /* 0xffffff4802807950 */ /* 0x000fea0003c3ffff */
        .weak           $__internal_1_$__cuda_sm10x_tcgen05_guardrail_trap_phase_invalid_during_alloc
        .type           $__internal_1_$__cuda_sm10x_tcgen05_guardrail_trap_phase_invalid_during_alloc,@function
        .size           $__internal_1_$__cuda_sm10x_tcgen05_guardrail_trap_phase_invalid_during_alloc,($__internal_2_$__cuda_sm10x_tcgen05_guardrail_trap_unallocated_columns_being_dealloced - $__internal_1_$__cuda_sm10x_tcgen05_guardrail_trap_phase_invalid_during_alloc)
$__internal_1_$__cuda_sm10x_tcgen05_guardrail_trap_phase_invalid_during_alloc:
[----:B------:R-:W-:Y:S05]  /*b600*/  BPT.TRAP 0x1 ;  /* 0x000000040000795c */ /* 0x000fea0000300000 */
[----:B------:R-:W-:-:S04]  /*b610*/  MOV R5, 0x0 ;  /* 0x0000000000057802 */ /* 0x000fc80000000f00 */
[----:B------:R-:W-:Y:S05]  /*b620*/  RET.REL.NODEC R4 `(_ZN7cutlass13device_kernelINS_4gemm6kernel13GemmUniversalIN4cute5tupleIJiiiiEEENS1_10collective13CollectiveMmaINS1_46MainloopSm100TmaUmmaWarpSpecializedBlockScaledILi13ELi2ELi2ENS5_IJNS4_1CILi4EEENSA_ILi2EEENSA_ILi1EEEEEEEENS5_IJNSA_ILi256EEENSA_ILi128EEESH_EEENS5_IJNS_12float_e2m1_tENS_13float_ue4m3_tEEEENS5_IJNS5_IJlSD_lEEENS4_6LayoutINS5_IJNS5_IJNS5_IJNSA_ILi32EEESB_EEEiEEENS5_IJNS5_IJNSA_ILi16EEESB_EEEiEEENS5_IJSD_iEEEEEENS5_IJST_NS5_IJNS5_IJNSA_ILi0EEESD_EEENSA_ILi512EEEEEENS5_IJSW_iEEEEEEEEEEESL_S13_NS4_8TiledMMAINS4_8MMA_AtomIJNS4_23SM100_MMA_MXF4_2x1SM_SSISJ_SJ_fSK_Li256ELi128ELi16ELNS4_4UMMA5MajorE0ELS18_0ELNS17_7ScaleInE0ELS19_0EEEEEENSN_INS5_IJSD_SD_SD_EEENS5_IJSW_SW_SW_EEEEENS5_IJNS4_10UnderscoreES1F_S1F_EEEEENS5_IJNS4_28SM100_TMA_2SM_LOAD_MULTICASTES1I_EEENS5_IJNS4_14ComposedLayoutINS4_7SwizzleILi2ELi4ELi3EEENS4_18smem_ptr_flag_bitsILi4EEENSN_INS5_IJNSA_ILi8EEESH_EEENS5_IJSH_SD_EEEEEEENSN_INS5_IJNS5_IJNS5_IJSP_SD_EEESS_EEESD_NS5_IJSD_SC_EEEEEENS5_IJNS5_IJNS5_IJSS_SY_EEESX_EEESW_NS5_IJSB_SY_EEEEEEEEEEEvNS4_8identityES1J_S23_vS24_EENS_8epilogue10collective18CollectiveEpilogueINS26_23Sm100TmaWarpSpecializedILi4ELi2ELi32ELb1ELb0EEEJNS5_IJSH_SH_SH_EEENS5_IJNSN_ISH_SD_EENSN_ISO_SD_EEEEENS_10bfloat16_tESM_S2F_SM_NS26_6fusion15FusionCallbacksIS2A_NS2G_17LinearCombinationIS2F_fS2F_fLNS_15FloatRoundStyleE2EEES2B_S2E_JEEENS4_5SM1004TMEM4LOAD26SM100_TMEM_LOAD_32dp32b32xENS4_13SM90_TMA_LOADENS1K_IS1M_NS1N_ILi16EEENSN_INS5_IJS1P_SO_EEENS5_IJSO_SD_EEEEEEENS4_39AutoVectorizingCopyWithAssumedAlignmentILi128EEENS4_14SM90_TMA_STOREES2V_S2X_S2X_EEEvvEEEEvNT_6ParamsE) ;  /* 0xffffff4804747950 */ /* 0x000fea0003c3ffff */
        .weak           $__internal_2_$__cuda_sm10x_tcgen05_guardrail_trap_unallocated_columns_being_dealloced
        .type           $__internal_2_$__cuda_sm10x_tcgen05_guardrail_trap_unallocated_columns_being_dealloced,@function
        .size           $__internal_2_$__cuda_sm10x_tcgen05_guardrail_trap_unallocated_columns_being_dealloced,(.L_x_223 - $__internal_2_$__cuda_sm10x_tcgen05_guardrail_trap_unallocated_columns_being_dealloced)
$__internal_2_$__cuda_sm10x_tcgen05_guardrail_trap_unallocated_columns_being_dealloced:
[----:B------:R-:W-:Y:S05]  /*b630*/  BPT.TRAP 0x1 ;  /* 0x000000040000795c */ /* 0x000fea0000300000 */
[----:B------:R-:W-:-:S04]  /*b640*/  HFMA2 R3, -RZ, RZ, 0, 0 ;  /* 0x00000000ff037431 */ /* 0x000fc800000001ff */
[----:B------:R-:W-:Y:S05]  /*b650*/  RET.REL.NODEC R2 `(_ZN7cutlass13device_kernelINS_4gemm6kernel13GemmUniversalIN4cute5tupleIJiiiiEEENS1_10collective13CollectiveMmaINS1_46MainloopSm100TmaUmmaWarpSpecializedBlockScaledILi13ELi2ELi2ENS5_IJNS4_1CILi4EEENSA_ILi2EEENSA_ILi1EEEEEEEENS5_IJNSA_ILi256EEENSA_ILi128EEESH_EEENS5_IJNS_12float_e2m1_tENS_13float_ue4m3_tEEEENS5_IJNS5_IJlSD_lEEENS4_6LayoutINS5_IJNS5_IJNS5_IJNSA_ILi32EEESB_EEEiEEENS5_IJNS5_IJNSA_ILi16EEESB_EEEiEEENS5_IJSD_iEEEEEENS5_IJST_NS5_IJNS5_IJNSA_ILi0EEESD_EEENSA_ILi512EEEEEENS5_IJSW_iEEEEEEEEEEESL_S13_NS4_8TiledMMAINS4_8MMA_AtomIJNS4_23SM100_MMA_MXF4_2x1SM_SSISJ_SJ_fSK_Li256ELi128ELi16ELNS4_4UMMA5MajorE0ELS18_0ELNS17_7ScaleInE0ELS19_0EEEEEENSN_INS5_IJSD_SD_SD_EEENS5_IJSW_SW_SW_EEEEENS5_IJNS4_10UnderscoreES1F_S1F_EEEEENS5_IJNS4_28SM100_TMA_2SM_LOAD_MULTICASTES1I_EEENS5_IJNS4_14ComposedLayoutINS4_7SwizzleILi2ELi4ELi3EEENS4_18smem_ptr_flag_bitsILi4EEENSN_INS5_IJNSA_ILi8EEESH_EEENS5_IJSH_SD_EEEEEEENSN_INS5_IJNS5_IJNS5_IJSP_SD_EEESS_EEESD_NS5_IJSD_SC_EEEEEENS5_IJNS5_IJNS5_IJSS_SY_EEESX_EEESW_NS5_IJSB_SY_EEEEEEEEEEEvNS4_8identityES1J_S23_vS24_EENS_8epilogue10collective18CollectiveEpilogueINS26_23Sm100TmaWarpSpecializedILi4ELi2ELi32ELb1ELb0EEEJNS5_IJSH_SH_SH_EEENS5_IJNSN_ISH_SD_EENSN_ISO_SD_EEEEENS_10bfloat16_tESM_S2F_SM_NS26_6fusion15FusionCallbacksIS2A_NS2G_17LinearCombinationIS2F_fS2F_fLNS_15FloatRoundStyleE2EEES2B_S2E_JEEENS4_5SM1004TMEM4LOAD26SM100_TMEM_LOAD_32dp32b32xENS4_13SM90_TMA_LOADENS1K_IS1M_NS1N_ILi16EEENSN_INS5_IJS1P_SO_EEENS5_IJSO_SD_EEEEEEENS4_39AutoVectorizingCopyWithAssumedAlignmentILi128EEENS4_14SM90_TMA_STOREES2V_S2X_S2X_EEEvvEEEEvNT_6ParamsE) ;  /* 0xffffff4802687950 */ /* 0x000fea0003c3ffff */
.L_x_222:
[----:B------:R-:W-:-:S00]  /*b660*/  BRA `(.L_x_222) ;  /* 0xfffffffc00fc7947 */ /* 0x000fc0000383ffff */
[----:B------:R-:W-:-:S00]  /*b670*/  NOP ;  /* 0x0000000000007918 */ /* 0x000fc00000000000 */
        /* <DEDUP_REMOVED lines=8> */
.L_x_223:


//--------------------- .nv.global.init           --------------------------
	.section	.nv.global.init,"aw",@progbits
.nv.global.init:
	.type		$str$29,@object
	.size		$str$29,($str$30 - $str$29)
$str$29:
        /*0000*/ 	.byte	0x28, 0x61, 0x64, 0x64, 0x72, 0x65, 0x73, 0x73, 0x20, 0x26, 0x20, 0x6d, 0x61, 0x73, 0x6b, 0x29
        /*0010*/ 	.byte	0x20, 0x3d, 0x3d, 0x20, 0x30, 0x00
	.type		$str$30,@object
	.size		$str$30,($str$26 - $str$30)
$str$30:
        /*0016*/ 	.byte	0x2f, 0x74, 0x6d, 0x70, 0x2f, 0x63, 0x75, 0x74, 0x6c, 0x61, 0x73, 0x73, 0x5f, 0x73, 0x77, 0x65
        /*0026*/ 	.byte	0x65, 0x70, 0x5f, 0x73, 0x72, 0x63, 0x2f, 0x69, 0x6e, 0x63, 0x6c, 0x75, 0x64, 0x65, 0x2f, 0x63
        /*0036*/ 	.byte	0x75, 0x74, 0x65, 0x2f, 0x70, 0x6f, 0x69, 0x6e, 0x74, 0x65, 0x72, 0x5f, 0x66, 0x6c, 0x61, 0x67
        /*0046*/ 	.byte	0x67, 0x65, 0x64, 0x2e, 0x68, 0x70, 0x70, 0x00
	.type		$str$26,@object
	.size		$str$26,($str$25 - $str$26)
$str$26:
        /*004e*/ 	.byte	0x2f, 0x74, 0x6d, 0x70, 0x2f, 0x63, 0x75, 0x74, 0x6c, 0x61, 0x73, 0x73, 0x5f, 0x73, 0x77, 0x65
        /*005e*/ 	.byte	0x65, 0x70, 0x5f, 0x73, 0x72, 0x63, 0x2f, 0x69, 0x6e, 0x63, 0x6c, 0x75, 0x64, 0x65, 0x2f, 0x63
        /*006e*/ 	.byte	0x75, 0x74, 0x65, 0x2f, 0x61, 0x74, 0x6f, 0x6d, 0x2f, 0x63, 0x6f, 0x70, 0x79, 0x5f, 0x74, 0x72
        /*007e*/ 	.byte	0x61, 0x69, 0x74, 0x73, 0x5f, 0x73, 0x6d, 0x31, 0x30, 0x30, 0x2e, 0x68, 0x70, 0x70, 0x00
	.type		$str$25,@object
	.size		$str$25,(__unnamed_1 - $str$25)
$str$25:
        /*008d*/ 	.byte	0x28, 0x28, 0x75, 0x69, 0x6e, 0x74, 0x33, 0x32, 0x5f, 0x74, 0x28, 0x74, 0x68, 0x72, 0x65, 0x61
        /*009d*/ 	.byte	0x64, 0x49, 0x64, 0x78, 0x2e, 0x78, 0x29, 0x20, 0x2f, 0x20, 0x33, 0x32, 0x29, 0x20, 0x25, 0x20
        /*00ad*/ 	.byte	0x34, 0x29, 0x20, 0x3d, 0x3d, 0x20, 0x28, 0x28, 0x28, 0x74, 0x6d, 0x65, 0x6d, 0x5f, 0x61, 0x64
        /*00bd*/ 	.byte	0x64, 0x72, 0x20, 0x3e, 0x3e, 0x20, 0x31, 0x36, 0x29, 0x20, 0x2f, 0x20, 0x33, 0x32, 0x29, 0x20
        /*00cd*/ 	.byte	0x25, 0x20, 0x34, 0x29, 0x00
	.type		__unnamed_1,@object
	.size		__unnamed_1,(__unnamed_2 - __unnamed_1)
__unnamed_1:
        /*00d2*/ 	.byte	0x61, 0x75, 0x74, 0x6f, 0x20, 0x63, 0x75, 0x74, 0x65, 0x3a, 0x3a, 0x61, 0x73, 0x5f, 0x70, 0x6f
        /* <DEDUP_REMOVED lines=24> */
        /*0262*/ 	.byte	0x34, 0x30, 0x39, 0x36, 0x3e, 0x3e, 0x3e, 0x3e, 0x5d, 0x00
	.type		__unnamed_2,@object
	.size		__unnamed_2,(.L_2 - __unnamed_2)
__unnamed_2:
        /* <DEDUP_REMOVED lines=42> */
        /*050c*/ 	.byte	0x3e, 0x3e, 0x5d, 0x00
.L_2:


//--------------------- .nv.shared._ZN7cutlass13device_kernelINS_4gemm6kernel13GemmUniversalIN4cute5tupleIJiiiiEEENS1_10collective13CollectiveMmaINS1_46MainloopSm100TmaUmmaWarpSpecializedBlockScaledILi13ELi2ELi2ENS5_IJNS4_1CILi4EEENSA_ILi2EEENSA_ILi1EEEEEEEENS5_IJNSA_ILi256EEENSA_ILi128EEESH_EEENS5_IJNS_12float_e2m1_tENS_13float_ue4m3_tEEEENS5_IJNS5_IJlSD_lEEENS4_6LayoutINS5_IJNS5_IJNS5_IJNSA_ILi32EEESB_EEEiEEENS5_IJNS5_IJNSA_ILi16EEESB_EEEiEEENS5_IJSD_iEEEEEENS5_IJST_NS5_IJNS5_IJNSA_ILi0EEESD_EEENSA_ILi512EEEEEENS5_IJSW_iEEEEEEEEEEESL_S13_NS4_8TiledMMAINS4_8MMA_AtomIJNS4_23SM100_MMA_MXF4_2x1SM_SSISJ_SJ_fSK_Li256ELi128ELi16ELNS4_4UMMA5MajorE0ELS18_0ELNS17_7ScaleInE0ELS19_0EEEEEENSN_INS5_IJSD_SD_SD_EEENS5_IJSW_SW_SW_EEEEENS5_IJNS4_10UnderscoreES1F_S1F_EEEEENS5_IJNS4_28SM100_TMA_2SM_LOAD_MULTICASTES1I_EEENS5_IJNS4_14ComposedLayoutINS4_7SwizzleILi2ELi4ELi3EEENS4_18smem_ptr_flag_bitsILi4EEENSN_INS5_IJNSA_ILi8EEESH_EEENS5_IJSH_SD_EEEEEEENSN_INS5_IJNS5_IJNS5_IJSP_SD_EEESS_EEESD_NS5_IJSD_SC_EEEEEENS5_IJNS5_IJNS5_IJSS_SY_EEESX_EEESW_NS5_IJSB_SY_EEEEEEEEEEEvNS4_8identityES1J_S23_vS24_EENS_8epilogue10collective18CollectiveEpilogueINS26_23Sm100TmaWarpSpecializedILi4ELi2ELi32ELb1ELb0EEEJNS5_IJSH_SH_SH_EEENS5_IJNSN_ISH_SD_EENSN_ISO_SD_EEEEENS_10bfloat16_tESM_S2F_SM_NS26_6fusion15FusionCallbacksIS2A_NS2G_17LinearCombinationIS2F_fS2F_fLNS_15FloatRoundStyleE2EEES2B_S2E_JEEENS4_5SM1004TMEM4LOAD26SM100_TMEM_LOAD_32dp32b32xENS4_13SM90_TMA_LOADENS1K_IS1M_NS1N_ILi16EEENSN_INS5_IJS1P_SO_EEENS5_IJSO_SD_EEEEEEENS4_39AutoVectorizingCopyWithAssumedAlignmentILi128EEENS4_14SM90_TMA_STOREES2V_S2X_S2X_EEEvvEEEEvNT_6ParamsE --------------------------
	.section	.nv.shared._ZN7cutlass13device_kernelINS_4gemm6kernel13GemmUniversalIN4cute5tupleIJiiiiEEENS1_10collective13CollectiveMmaINS1_46MainloopSm100TmaUmmaWarpSpecializedBlockScaledILi13ELi2ELi2ENS5_IJNS4_1CILi4EEENSA_ILi2EEENSA_ILi1EEEEEEEENS5_IJNSA_ILi256EEENSA_ILi128EEESH_EEENS5_IJNS_12float_e2m1_tENS_13float_ue4m3_tEEEENS5_IJNS5_IJlSD_lEEENS4_6LayoutINS5_IJNS5_IJNS5_IJNSA_ILi32EEESB_EEEiEEENS5_IJNS5_IJNSA_ILi16EEESB_EEEiEEENS5_IJSD_iEEEEEENS5_IJST_NS5_IJNS5_IJNSA_ILi0EEESD_EEENSA_ILi512EEEEEENS5_IJSW_iEEEEEEEEEEESL_S13_NS4_8TiledMMAINS4_8MMA_AtomIJNS4_23SM100_MMA_MXF4_2x1SM_SSISJ_SJ_fSK_Li256ELi128ELi16ELNS4_4UMMA5MajorE0ELS18_0ELNS17_7ScaleInE0ELS19_0EEEEEENSN_INS5_IJSD_SD_SD_EEENS5_IJSW_SW_SW_EEEEENS5_IJNS4_10UnderscoreES1F_S1F_EEEEENS5_IJNS4_28SM100_TMA_2SM_LOAD_MULTICASTES1I_EEENS5_IJNS4_14ComposedLayoutINS4_7SwizzleILi2ELi4ELi3EEENS4_18smem_ptr_flag_bitsILi4EEENSN_INS5_IJNSA_ILi8EEESH_EEENS5_IJSH_SD_EEEEEEENSN_INS5_IJNS5_IJNS5_IJSP_SD_EEESS_EEESD_NS5_IJSD_SC_EEEEEENS5_IJNS5_IJNS5_IJSS_SY_EEESX_EEESW_NS5_IJSB_SY_EEEEEEEEEEEvNS4_8identityES1J_S23_vS24_EENS_8epilogue10collective18CollectiveEpilogueINS26_23Sm100TmaWarpSpecializedILi4ELi2ELi32ELb1ELb0EEEJNS5_IJSH_SH_SH_EEENS5_IJNSN_ISH_SD_EENSN_ISO_SD_EEEEENS_10bfloat16_tESM_S2F_SM_NS26_6fusion15FusionCallbacksIS2A_NS2G_17LinearCombinationIS2F_fS2F_fLNS_15FloatRoundStyleE2EEES2B_S2E_JEEENS4_5SM1004TMEM4LOAD26SM100_TMEM_LOAD_32dp32b32xENS4_13SM90_TMA_LOADENS1K_IS1M_NS1N_ILi16EEENSN_INS5_IJS1P_SO_EEENS5_IJSO_SD_EEEEEEENS4_39AutoVectorizingCopyWithAssumedAlignmentILi128EEENS4_14SM90_TMA_STOREES2V_S2X_S2X_EEEvvEEEEvNT_6ParamsE,"aw",@nobits
	.sectionflags	@""
	.align	16
	.zero		1024


//--------------------- .nv.shared.reserved.0     --------------------------
	.section	.nv.shared.reserved.0,"aw",@nobits
	.weak		__nv_reservedSMEM_offset_0_alias
	.size		__nv_reservedSMEM_offset_0_alias, 0, 64
	.other		__nv_reservedSMEM_offset_0_alias,@"STO_CUDA_RESERVED_SHARED STV_DEFAULT"
__nv_reservedSMEM_offset_0_alias:
	.zero		0
.nv.shared.reserved.0:
	.zero		64
	.weak		__nv_reservedSMEM_tcgen05_partition
	.type		__nv_reservedSMEM_tcgen05_partition,@object
	.size		__nv_reservedSMEM_tcgen05_partition,(.L_0 - __nv_reservedSMEM_tcgen05_partition)
__nv_reservedSMEM_tcgen05_partition:
	.zero		32
.L_0:


//--------------------- .nv.global                --------------------------
	.section	.nv.global,"aw",@nobits
.nv.global:
	.type		_ZN40_INTERNAL_8ff3c2f1_4_k_cu_f868606e_309264cute1_E,@object
	.size		_ZN40_INTERNAL_8ff3c2f1_4_k_cu_f868606e_309264cute1_E,(_ZN40_INTERNAL_8ff3c2f1_4_k_cu_f868606e_309264cuda3std3__45__cpo6cbeginE - _ZN40_INTERNAL_8ff3c2f1_4_k_cu_f868606e_309264cute1_E)
_ZN40_INTERNAL_8ff3c2f1_4_k_cu_f868606e_309264cute1_E:
	.zero		1
	.type		_ZN40_INTERNAL_8ff3c2f1_4_k_cu_f868606e_309264cuda3std3__45__cpo6cbeginE,@object
	.size		_ZN40_INTERNAL_8ff3c2f1_4_k_cu_f868606e_309264cuda3std3__45__cpo6cbeginE,(_ZN40_INTERNAL_8ff3c2f1_4_k_cu_f868606e_309264cuda3std3__48in_placeE - _ZN40_INTERNAL_8ff3c2f1_4_k_cu_f868606e_309264cuda3std3__45__cpo6cbeginE)
_ZN40_INTERNAL_8ff3c2f1_4_k_cu_f868606e_309264cuda3std3__45__cpo6cbeginE:
	.zero		1
	.type		_ZN40_INTERNAL_8ff3c2f1_4_k_cu_f868606e_309264cuda3std3__48in_placeE,@object
	.size		_ZN40_INTERNAL_8ff3c2f1_4_k_cu_f868606e_309264cuda3std3__48in_placeE,(_ZN40_INTERNAL_8ff3c2f1_4_k_cu_f868606e_309264cuda3std6ranges3__45__cpo9iter_moveE - _ZN40_INTERNAL_8ff3c2f1_4_k_cu_f868606e_309264cuda3std3__48in_placeE)
_ZN40_INTERNAL_8ff3c2f1_4_k_cu_f868606e_309264cuda3std3__48in_placeE:
	.zero		1
	.type		_ZN40_INTERNAL_8ff3c2f1_4_k_cu_f868606e_309264cuda3std6ranges3__45__cpo9iter_moveE,@object
	.size		_ZN40_INTERNAL_8ff3c2f1_4_k_cu_f868606e_309264cuda3std6ranges3__45__cpo9iter_moveE,(_ZN40_INTERNAL_8ff3c2f1_4_k_cu_f868606e_309264cuda3std3__45__cpo5beginE - _ZN40_INTERNAL_8ff3c2f1_4_k_cu_f868606e_309264cuda3std6ranges3__45__cpo9iter_moveE)
_ZN40_INTERNAL_8ff3c2f1_4_k_cu_f868606e_309264cuda3std6ranges3__45__cpo9iter_moveE:
	.zero		1
	.type		_ZN40_INTERNAL_8ff3c2f1_4_k_cu_f868606e_309264cuda3std3__45__cpo5beginE,@object
	.size		_ZN40_INTERNAL_8ff3c2f1_4_k_cu_f868606e_309264cuda3std3__45__cpo5beginE,(_ZN40_INTERNAL_8ff3c2f1_4_k_cu_f868606e_309264cuda3std3__442_GLOBAL__N__8ff3c2f1_4_k_cu_f868606e_309266ignoreE - _ZN40_INTERNAL_8ff3c2f1_4_k_cu_f868606e_309264cuda3std3__45__cpo5beginE)
_ZN40_INTERNAL_8ff3c2f1_4_k_cu_f868606e_309264cuda3std3__45__cpo5beginE:
	.zero		1
	.type		_ZN40_INTERNAL_8ff3c2f1_4_k_cu_f868606e_309264cuda3std3__442_GLOBAL__N__8ff3c2f1_4_k_cu_f868606e_309266ignoreE,@object
	.size		_ZN40_INTERNAL_8ff3c2f1_4_k_cu_f868606e_309264cuda3std3__442_GLOBAL__N__8ff3c2f1_4_k_cu_f868606e_309266ignoreE,(_ZN40_INTERNAL_8ff3c2f1_4_k_cu_f868606e_309264cute7productE - _ZN40_INTERNAL_8ff3c2f1_4_k_cu_f868606e_309264cuda3std3__442_GLOBAL__N__8ff3c2f1_4_k_cu_f868606e_309266ignoreE)
_ZN40_INTERNAL_8ff3c2f1_4_k_cu_f868606e_309264cuda3std3__442_GLOBAL__N__8ff3c2f1_4_k_cu_f868606e_309266ignoreE:
	.zero		1
	.type		_ZN40_INTERNAL_8ff3c2f1_4_k_cu_f868606e_309264cute7productE,@object
	.size		_ZN40_INTERNAL_8ff3c2f1_4_k_cu_f868606e_309264cute7productE,(_ZN40_INTERNAL_8ff3c2f1_4_k_cu_f868606e_309264cuda3std3__45__cpo3endE - _ZN40_INTERNAL_8ff3c2f1_4_k_cu_f868606e_309264cute7productE)
_ZN40_INTERNAL_8ff3c2f1_4_k_cu_f868606e_309264cute7productE:
	.zero		1
	.type		_ZN40_INTERNAL_8ff3c2f1_4_k_cu_f868606e_309264cuda3std3__45__cpo3endE,@object
	.size		_ZN40_INTERNAL_8ff3c2f1_4_k_cu_f868606e_309264cuda3std3__45__cpo3endE,(_ZN40_INTERNAL_8ff3c2f1_4_k_cu_f868606e_309264cuda3std3__419piecewise_constructE - _ZN40_INTERNAL_8ff3c2f1_4_k_cu_f868606e_309264cuda3std3__45__cpo3endE)
_ZN40_INTERNAL_8ff3c2f1_4_k_cu_f868606e_309264cuda3std3__45__cpo3endE:
	.zero		1
	.type		_ZN40_INTERNAL_8ff3c2f1_4_k_cu_f868606e_309264cuda3std3__419piecewise_constructE,@object
	.size		_ZN40_INTERNAL_8ff3c2f1_4_k_cu_f868606e_309264cuda3std3__419piecewise_constructE,(_ZN40_INTERNAL_8ff3c2f1_4_k_cu_f868606e_309264cuda3std3__45__cpo4cendE - _ZN40_INTERNAL_8ff3c2f1_4_k_cu_f868606e_309264cuda3std3__419piecewise_constructE)
_ZN40_INTERNAL_8ff3c2f1_4_k_cu_f868606e_309264cuda3std3__419piecewise_constructE:
	.zero		1
	.type		_ZN40_INTERNAL_8ff3c2f1_4_k_cu_f868606e_309264cuda3std3__45__cpo4cendE,@object
	.size		_ZN40_INTERNAL_8ff3c2f1_4_k_cu_f868606e_309264cuda3std3__45__cpo4cendE,(_ZN40_INTERNAL_8ff3c2f1_4_k_cu_f868606e_309264cuda3std6ranges3__45__cpo4swapE - _ZN40_INTERNAL_8ff3c2f1_4_k_cu_f868606e_309264cuda3std3__45__cpo4cendE)
_ZN40_INTERNAL_8ff3c2f1_4_k_cu_f868606e_309264cuda3std3__45__cpo4cendE:
	.zero		1
	.type		_ZN40_INTERNAL_8ff3c2f1_4_k_cu_f868606e_309264cuda3std6ranges3__45__cpo4swapE,@object
	.size		_ZN40_INTERNAL_8ff3c2f1_4_k_cu_f868606e_309264cuda3std6ranges3__45__cpo4swapE,(.L_10 - _ZN40_INTERNAL_8ff3c2f1_4_k_cu_f868606e_309264cuda3std6ranges3__45__cpo4swapE)
_ZN40_INTERNAL_8ff3c2f1_4_k_cu_f868606e_309264cuda3std6ranges3__45__cpo4swapE:
	.zero		1
.L_10:


//--------------------- .nv.constant0._ZN7cutlass13device_kernelINS_4gemm6kernel13GemmUniversalIN4cute5tupleIJiiiiEEENS1_10collective13CollectiveMmaINS1_46MainloopSm100TmaUmmaWarpSpecializedBlockScaledILi13ELi2ELi2ENS5_IJNS4_1CILi4EEENSA_ILi2EEENSA_ILi1EEEEEEEENS5_IJNSA_ILi256EEENSA_ILi128EEESH_EEENS5_IJNS_12float_e2m1_tENS_13float_ue4m3_tEEEENS5_IJNS5_IJlSD_lEEENS4_6LayoutINS5_IJNS5_IJNS5_IJNSA_ILi32EEESB_EEEiEEENS5_IJNS5_IJNSA_ILi16EEESB_EEEiEEENS5_IJSD_iEEEEEENS5_IJST_NS5_IJNS5_IJNSA_ILi0EEESD_EEENSA_ILi512EEEEEENS5_IJSW_iEEEEEEEEEEESL_S13_NS4_8TiledMMAINS4_8MMA_AtomIJNS4_23SM100_MMA_MXF4_2x1SM_SSISJ_SJ_fSK_Li256ELi128ELi16ELNS4_4UMMA5MajorE0ELS18_0ELNS17_7ScaleInE0ELS19_0EEEEEENSN_INS5_IJSD_SD_SD_EEENS5_IJSW_SW_SW_EEEEENS5_IJNS4_10UnderscoreES1F_S1F_EEEEENS5_IJNS4_28SM100_TMA_2SM_LOAD_MULTICASTES1I_EEENS5_IJNS4_14ComposedLayoutINS4_7SwizzleILi2ELi4ELi3EEENS4_18smem_ptr_flag_bitsILi4EEENSN_INS5_IJNSA_ILi8EEESH_EEENS5_IJSH_SD_EEEEEEENSN_INS5_IJNS5_IJNS5_IJSP_SD_EEESS_EEESD_NS5_IJSD_SC_EEEEEENS5_IJNS5_IJNS5_IJSS_SY_EEESX_EEESW_NS5_IJSB_SY_EEEEEEEEEEEvNS4_8identityES1J_S23_vS24_EENS_8epilogue10collective18CollectiveEpilogueINS26_23Sm100TmaWarpSpecializedILi4ELi2ELi32ELb1ELb0EEEJNS5_IJSH_SH_SH_EEENS5_IJNSN_ISH_SD_EENSN_ISO_SD_EEEEENS_10bfloat16_tESM_S2F_SM_NS26_6fusion15FusionCallbacksIS2A_NS2G_17LinearCombinationIS2F_fS2F_fLNS_15FloatRoundStyleE2EEES2B_S2E_JEEENS4_5SM1004TMEM4LOAD26SM100_TMEM_LOAD_32dp32b32xENS4_13SM90_TMA_LOADENS1K_IS1M_NS1N_ILi16EEENSN_INS5_IJS1P_SO_EEENS5_IJSO_SD_EEEEEEENS4_39AutoVectorizingCopyWithAssumedAlignmentILi128EEENS4_14SM90_TMA_STOREES2V_S2X_S2X_EEEvvEEEEvNT_6ParamsE --------------------------
	.section	.nv.constant0._ZN7cutlass13device_kernelINS_4gemm6kernel13GemmUniversalIN4cute5tupleIJiiiiEEENS1_10collective13CollectiveMmaINS1_46MainloopSm100TmaUmmaWarpSpecializedBlockScaledILi13ELi2ELi2ENS5_IJNS4_1CILi4EEENSA_ILi2EEENSA_ILi1EEEEEEEENS5_IJNSA_ILi256EEENSA_ILi128EEESH_EEENS5_IJNS_12float_e2m1_tENS_13float_ue4m3_tEEEENS5_IJNS5_IJlSD_lEEENS4_6LayoutINS5_IJNS5_IJNS5_IJNSA_ILi32EEESB_EEEiEEENS5_IJNS5_IJNSA_ILi16EEESB_EEEiEEENS5_IJSD_iEEEEEENS5_IJST_NS5_IJNS5_IJNSA_ILi0EEESD_EEENSA_ILi512EEEEEENS5_IJSW_iEEEEEEEEEEESL_S13_NS4_8TiledMMAINS4_8MMA_AtomIJNS4_23SM100_MMA_MXF4_2x1SM_SSISJ_SJ_fSK_Li256ELi128ELi16ELNS4_4UMMA5MajorE0ELS18_0ELNS17_7ScaleInE0ELS19_0EEEEEENSN_INS5_IJSD_SD_SD_EEENS5_IJSW_SW_SW_EEEEENS5_IJNS4_10UnderscoreES1F_S1F_EEEEENS5_IJNS4_28SM100_TMA_2SM_LOAD_MULTICASTES1I_EEENS5_IJNS4_14ComposedLayoutINS4_7SwizzleILi2ELi4ELi3EEENS4_18smem_ptr_flag_bitsILi4EEENSN_INS5_IJNSA_ILi8EEESH_EEENS5_IJSH_SD_EEEEEEENSN_INS5_IJNS5_IJNS5_IJSP_SD_EEESS_EEESD_NS5_IJSD_SC_EEEEEENS5_IJNS5_IJNS5_IJSS_SY_EEESX_EEESW_NS5_IJSB_SY_EEEEEEEEEEEvNS4_8identityES1J_S23_vS24_EENS_8epilogue10collective18CollectiveEpilogueINS26_23Sm100TmaWarpSpecializedILi4ELi2ELi32ELb1ELb0EEEJNS5_IJSH_SH_SH_EEENS5_IJNSN_ISH_SD_EENSN_ISO_SD_EEEEENS_10bfloat16_tESM_S2F_SM_NS26_6fusion15FusionCallbacksIS2A_NS2G_17LinearCombinationIS2F_fS2F_fLNS_15FloatRoundStyleE2EEES2B_S2E_JEEENS4_5SM1004TMEM4LOAD26SM100_TMEM_LOAD_32dp32b32xENS4_13SM90_TMA_LOADENS1K_IS1M_NS1N_ILi16EEENSN_INS5_IJS1P_SO_EEENS5_IJSO_SD_EEEEEEENS4_39AutoVectorizingCopyWithAssumedAlignmentILi128EEENS4_14SM90_TMA_STOREES2V_S2X_S2X_EEEvvEEEEvNT_6ParamsE,"a",@progbits
	.sectionflags	@""
	.align	4
.nv.constant0._ZN7cutlass13device_kernelINS_4gemm6kernel13GemmUniversalIN4cute5tupleIJiiiiEEENS1_10collective13CollectiveMmaINS1_46MainloopSm100TmaUmmaWarpSpecializedBlockScaledILi13ELi2ELi2ENS5_IJNS4_1CILi4EEENSA_ILi2EEENSA_ILi1EEEEEEEENS5_IJNSA_ILi256EEENSA_ILi128EEESH_EEENS5_IJNS_12float_e2m1_tENS_13float_ue4m3_tEEEENS5_IJNS5_IJlSD_lEEENS4_6LayoutINS5_IJNS5_IJNS5_IJNSA_ILi32EEESB_EEEiEEENS5_IJNS5_IJNSA_ILi16EEESB_EEEiEEENS5_IJSD_iEEEEEENS5_IJST_NS5_IJNS5_IJNSA_ILi0EEESD_EEENSA_ILi512EEEEEENS5_IJSW_iEEEEEEEEEEESL_S13_NS4_8TiledMMAINS4_8MMA_AtomIJNS4_23SM100_MMA_MXF4_2x1SM_SSISJ_SJ_fSK_Li256ELi128ELi16ELNS4_4UMMA5MajorE0ELS18_0ELNS17_7ScaleInE0ELS19_0EEEEEENSN_INS5_IJSD_SD_SD_EEENS5_IJSW_SW_SW_EEEEENS5_IJNS4_10UnderscoreES1F_S1F_EEEEENS5_IJNS4_28SM100_TMA_2SM_LOAD_MULTICASTES1I_EEENS5_IJNS4_14ComposedLayoutINS4_7SwizzleILi2ELi4ELi3EEENS4_18smem_ptr_flag_bitsILi4EEENSN_INS5_IJNSA_ILi8EEESH_EEENS5_IJSH_SD_EEEEEEENSN_INS5_IJNS5_IJNS5_IJSP_SD_EEESS_EEESD_NS5_IJSD_SC_EEEEEENS5_IJNS5_IJNS5_IJSS_SY_EEESX_EEESW_NS5_IJSB_SY_EEEEEEEEEEEvNS4_8identityES1J_S23_vS24_EENS_8epilogue10collective18CollectiveEpilogueINS26_23Sm100TmaWarpSpecializedILi4ELi2ELi32ELb1ELb0EEEJNS5_IJSH_SH_SH_EEENS5_IJNSN_ISH_SD_EENSN_ISO_SD_EEEEENS_10bfloat16_tESM_S2F_SM_NS26_6fusion15FusionCallbacksIS2A_NS2G_17LinearCombinationIS2F_fS2F_fLNS_15FloatRoundStyleE2EEES2B_S2E_JEEENS4_5SM1004TMEM4LOAD26SM100_TMEM_LOAD_32dp32b32xENS4_13SM90_TMA_LOADENS1K_IS1M_NS1N_ILi16EEENSN_INS5_IJS1P_SO_EEENS5_IJSO_SD_EEEEEEENS4_39AutoVectorizingCopyWithAssumedAlignmentILi128EEENS4_14SM90_TMA_STOREES2V_S2X_S2X_EEEvvEEEEvNT_6ParamsE:
	.zero		3968


//--------------------- SYMBOLS --------------------------

	.type		.nv.reservedSmem.offset0,@object
	.size		.nv.reservedSmem.offset0,0x4
	.type		.nv.reservedSmem.cap,@object
	.size		.nv.reservedSmem.cap,0x4
	.type		__assertfail,@function
